# CuTe-DSL kernel — source=cudnn_frontend_dsl family=grouped_gemm_swiglu
# config = {"ab_dtype": "Float8E4M3FN", "sf_vec": 32, "d_dtype": "Float4E2M1FN", "vector_f32": false, "mma_mn": [128, 256], "cluster_mn": [1, 1]}


// ===== COMPILED SASS (sm_100a) =====

	.target	sm_100a

	.elftype	@"ET_EXEC"


//--------------------- .note.nv.tkinfo           --------------------------
	.section	.note.nv.tkinfo,"",@"SHT_NOTE"
	.sectionflags	@"SHF_NOTE_NV_TKINFO"
	.tkinfo
        /*0018*/ 	.word	0x00000081
        /*0030*/ 	.string	""
        /*0030*/ 	.string	"ptxas"
        /*0030*/ 	.string	"Cuda compilation tools, release 12.9, V12.9.83"
        /*0030*/ 	.string	"Build system must define TOOLS_VERSION_EXTENDED"
        /*0030*/ 	.string	"-O 3 -arch sm_100a "



//--------------------- .note.nv.cuver            --------------------------
	.section	.note.nv.cuver,"",@"SHT_NOTE"
	.sectionflags	@"SHF_NOTE_NV_CUVER"
        /*0018*/ 	.short	0x0001
        /*001a*/ 	.short	0x0064
        /*001c*/ 	.short	0x0001
        /*001e*/ 	.short	0x0000
        /*0020*/ 	.short	0x0001
        /*0022*/ 	.short	0x0000


//--------------------- .nv.info                  --------------------------
	.section	.nv.info,"",@"SHT_CUDA_INFO"
	.align	4


	//----- nvinfo : EIATTR_REGCOUNT
	.align		4
        /*0000*/ 	.byte	0x04, 0x2f
        /*0002*/ 	.short	(.L_4 - .L_3)
	.align		4
.L_3:
        /*0004*/ 	.word	index@(kernel_cutlass_kernel_cudnngrouped_gemmgrouped_gemm_swiglugrouped_gemm_swiglu_quantBlockScaledContiguousGroupedGemmKernel_object_at__TiledMMA_ThrLayoutVMNK11110000_PermutationMNK____MMAAt_0)
        /*0008*/ 	.word	0x00000084


	//----- nvinfo : EIATTR_FRAME_SIZE
	.align		4
.L_4:
        /*000c*/ 	.byte	0x04, 0x11
        /*000e*/ 	.short	(.L_6 - .L_5)
	.align		4
.L_5:
        /*0010*/ 	.word	index@($__internal_2_$__cuda_sm10x_tcgen05_guardrail_trap_unallocated_columns_being_dealloced)
        /*0014*/ 	.word	0x00000000


	//----- nvinfo : EIATTR_FRAME_SIZE
	.align		4
.L_6:
        /*0018*/ 	.byte	0x04, 0x11
        /*001a*/ 	.short	(.L_8 - .L_7)
	.align		4
.L_7:
        /*001c*/ 	.word	index@($__internal_1_$__cuda_sm10x_tcgen05_guardrail_trap_phase_invalid_during_alloc)
        /*0020*/ 	.word	0x00000000


	//----- nvinfo : EIATTR_FRAME_SIZE
	.align		4
.L_8:
        /*0024*/ 	.byte	0x04, 0x11
        /*0026*/ 	.short	(.L_10 - .L_9)
	.align		4
.L_9:
        /*0028*/ 	.word	index@($__internal_0_$__cuda_sm10x_tcgen05_guardrail_trap_col_being_dealloced_not_returned_by_alloc)
        /*002c*/ 	.word	0x00000000


	//----- nvinfo : EIATTR_FRAME_SIZE
	.align		4
.L_10:
        /*0030*/ 	.byte	0x04, 0x11
        /*0032*/ 	.short	(.L_12 - .L_11)
	.align		4
.L_11:
        /*0034*/ 	.word	index@(kernel_cutlass_kernel_cudnngrouped_gemmgrouped_gemm_swiglugrouped_gemm_swiglu_quantBlockScaledContiguousGroupedGemmKernel_object_at__TiledMMA_ThrLayoutVMNK11110000_PermutationMNK____MMAAt_0)
        /*0038*/ 	.word	0x00000000


	//----- nvinfo : EIATTR_MIN_STACK_SIZE
	.align		4
.L_12:
        /*003c*/ 	.byte	0x04, 0x12
        /*003e*/ 	.short	(.L_14 - .L_13)
	.align		4
.L_13:
        /*0040*/ 	.word	index@(kernel_cutlass_kernel_cudnngrouped_gemmgrouped_gemm_swiglugrouped_gemm_swiglu_quantBlockScaledContiguousGroupedGemmKernel_object_at__TiledMMA_ThrLayoutVMNK11110000_PermutationMNK____MMAAt_0)
        /*0044*/ 	.word	0x00000000
.L_14:


//--------------------- .nv.info.kernel_cutlass_kernel_cudnngrouped_gemmgrouped_gemm_swiglugrouped_gemm_swiglu_quantBlockScaledContiguousGroupedGemmKernel_object_at__TiledMMA_ThrLayoutVMNK11110000_PermutationMNK____MMAAt_0 --------------------------
	.section	.nv.info.kernel_cutlass_kernel_cudnngrouped_gemmgrouped_gemm_swiglugrouped_gemm_swiglu_quantBlockScaledContiguousGroupedGemmKernel_object_at__TiledMMA_ThrLayoutVMNK11110000_PermutationMNK____MMAAt_0,"",@"SHT_CUDA_INFO"
	.sectionflags	@""
	.align	4


	//----- nvinfo : EIATTR_CUDA_API_VERSION
	.align		4
        /*0000*/ 	.byte	0x04, 0x37
        /*0002*/ 	.short	(.L_16 - .L_15)
.L_15:
        /*0004*/ 	.word	0x00000081


	//----- nvinfo : EIATTR_KPARAM_INFO
	.align		4
.L_16:
        /*0008*/ 	.byte	0x04, 0x17
        /*000a*/ 	.short	(.L_18 - .L_17)
.L_17:
        /*000c*/ 	.word	0x00000000
        /*0010*/ 	.short	0x000f
        /*0012*/ 	.short	0x03f8
        /*0014*/ 	.byte	0x00, 0xf0, 0x31, 0x00


	//----- nvinfo : EIATTR_KPARAM_INFO
	.align		4
.L_18:
        /*0018*/ 	.byte	0x04, 0x17
        /*001a*/ 	.short	(.L_20 - .L_19)
.L_19:
        /*001c*/ 	.word	0x00000000
        /*0020*/ 	.short	0x000e
        /*0022*/ 	.short	0x03ec
        /*0024*/ 	.byte	0x00, 0xf0, 0x31, 0x00


	//----- nvinfo : EIATTR_KPARAM_INFO
	.align		4
.L_20:
        /*0028*/ 	.byte	0x04, 0x17
        /*002a*/ 	.short	(.L_22 - .L_21)
.L_21:
        /*002c*/ 	.word	0x00000000
        /*0030*/ 	.short	0x000d
        /*0032*/ 	.short	0x03e0
        /*0034*/ 	.byte	0x00, 0xf0, 0x31, 0x00


	//----- nvinfo : EIATTR_KPARAM_INFO
	.align		4
.L_22:
        /*0038*/ 	.byte	0x04, 0x17
        /*003a*/ 	.short	(.L_24 - .L_23)
.L_23:
        /*003c*/ 	.word	0x00000000
        /*0040*/ 	.short	0x000c
        /*0042*/ 	.short	0x03d8
        /*0044*/ 	.byte	0x00, 0xf0, 0x21, 0x00


	//----- nvinfo : EIATTR_KPARAM_INFO
	.align		4
.L_24:
        /*0048*/ 	.byte	0x04, 0x17
        /*004a*/ 	.short	(.L_26 - .L_25)
.L_25:
        /*004c*/ 	.word	0x00000000
        /*0050*/ 	.short	0x000b
        /*0052*/ 	.short	0x03d0
        /*0054*/ 	.byte	0x00, 0xf0, 0x21, 0x00


	//----- nvinfo : EIATTR_KPARAM_INFO
	.align		4
.L_26:
        /*0058*/ 	.byte	0x04, 0x17
        /*005a*/ 	.short	(.L_28 - .L_27)
.L_27:
        /*005c*/ 	.word	0x00000000
        /*0060*/ 	.short	0x000a
        /*0062*/ 	.short	0x03c8
        /*0064*/ 	.byte	0x00, 0xf0, 0x21, 0x00


	//----- nvinfo : EIATTR_KPARAM_INFO
	.align		4
.L_28:
        /*0068*/ 	.byte	0x04, 0x17
        /*006a*/ 	.short	(.L_30 - .L_29)
.L_29:
        /*006c*/ 	.word	0x00000000
        /*0070*/ 	.short	0x0009
        /*0072*/ 	.short	0x03c0
        /*0074*/ 	.byte	0x00, 0xf0, 0x21, 0x00


	//----- nvinfo : EIATTR_KPARAM_INFO
	.align		4
.L_30:
        /*0078*/ 	.byte	0x04, 0x17
        /*007a*/ 	.short	(.L_32 - .L_31)
.L_31:
        /*007c*/ 	.word	0x00000000
        /*0080*/ 	.short	0x0008
        /*0082*/ 	.short	0x0340
        /*0084*/ 	.byte	0x00, 0xf0, 0x01, 0x02


	//----- nvinfo : EIATTR_KPARAM_INFO
	.align		4
.L_32:
        /*0088*/ 	.byte	0x04, 0x17
        /*008a*/ 	.short	(.L_34 - .L_33)
.L_33:
        /*008c*/ 	.word	0x00000000
        /*0090*/ 	.short	0x0007
        /*0092*/ 	.short	0x02c0
        /*0094*/ 	.byte	0x00, 0xf0, 0x01, 0x02


	//----- nvinfo : EIATTR_KPARAM_INFO
	.align		4
.L_34:
        /*0098*/ 	.byte	0x04, 0x17
        /*009a*/ 	.short	(.L_36 - .L_35)
.L_35:
        /*009c*/ 	.word	0x00000000
        /*00a0*/ 	.short	0x0006
        /*00a2*/ 	.short	0x0240
        /*00a4*/ 	.byte	0x00, 0xf0, 0x01, 0x02


	//----- nvinfo : EIATTR_KPARAM_INFO
	.align		4
.L_36:
        /*00a8*/ 	.byte	0x04, 0x17
        /*00aa*/ 	.short	(.L_38 - .L_37)
.L_37:
        /*00ac*/ 	.word	0x00000000
        /*00b0*/ 	.short	0x0005
        /*00b2*/ 	.short	0x01c0
        /*00b4*/ 	.byte	0x00, 0xf0, 0x01, 0x02


	//----- nvinfo : EIATTR_KPARAM_INFO
	.align		4
.L_38:
        /*00b8*/ 	.byte	0x04, 0x17
        /*00ba*/ 	.short	(.L_40 - .L_39)
.L_39:
        /*00bc*/ 	.word	0x00000000
        /*00c0*/ 	.short	0x0004
        /*00c2*/ 	.short	0x0140
        /*00c4*/ 	.byte	0x00, 0xf0, 0x01, 0x02


	//----- nvinfo : EIATTR_KPARAM_INFO
	.align		4
.L_40:
        /*00c8*/ 	.byte	0x04, 0x17
        /*00ca*/ 	.short	(.L_42 - .L_41)
.L_41:
        /*00cc*/ 	.word	0x00000000
        /*00d0*/ 	.short	0x0003
        /*00d2*/ 	.short	0x00c0
        /*00d4*/ 	.byte	0x00, 0xf0, 0x01, 0x02


	//----- nvinfo : EIATTR_KPARAM_INFO
	.align		4
.L_42:
        /*00d8*/ 	.byte	0x04, 0x17
        /*00da*/ 	.short	(.L_44 - .L_43)
.L_43:
        /*00dc*/ 	.word	0x00000000
        /*00e0*/ 	.short	0x0002
        /*00e2*/ 	.short	0x0040
        /*00e4*/ 	.byte	0x00, 0xf0, 0x01, 0x02


	//----- nvinfo : EIATTR_KPARAM_INFO
	.align		4
.L_44:
        /*00e8*/ 	.byte	0x04, 0x17
        /*00ea*/ 	.short	(.L_46 - .L_45)
.L_45:
        /*00ec*/ 	.word	0x00000000
        /*00f0*/ 	.short	0x0001
        /*00f2*/ 	.short	0x000c
        /*00f4*/ 	.byte	0x00, 0xf0, 0x31, 0x00


	//----- nvinfo : EIATTR_KPARAM_INFO
	.align		4
.L_46:
        /*00f8*/ 	.byte	0x04, 0x17
        /*00fa*/ 	.short	(.L_48 - .L_47)
.L_47:
        /*00fc*/ 	.word	0x00000000
        /*0100*/ 	.short	0x0000
        /*0102*/ 	.short	0x0000
        /*0104*/ 	.byte	0x00, 0xf0, 0x31, 0x00


	//----- nvinfo : EIATTR_AT_ENTRY_FRAGMENTS
	.align		4
.L_48:
        /*0108*/ 	.byte	0x04, 0x4f
        /*010a*/ 	.short	(.L_50 - .L_49)


	//   ....[0]....
.L_49:
        /*010c*/ 	.word	0x00000004


	//----- nvinfo : EIATTR_RESERVED_SMEM_USED
	.align		4
.L_50:
        /*0110*/ 	.byte	0x01, 0x41
	.zero		2


	//----- nvinfo : EIATTR_SPARSE_MMA_MASK
	.align		4
        /*0114*/ 	.byte	0x03, 0x50
        /*0116*/ 	.short	0x0000


	//----- nvinfo : EIATTR_TCGEN05_1CTA_USED
	.align		4
        /*0118*/ 	.byte	0x01, 0x51
	.zero		2


	//----- nvinfo : EIATTR_MAXREG_COUNT
	.align		4
        /*011c*/ 	.byte	0x03, 0x1b
        /*011e*/ 	.short	0x00ff


	//----- nvinfo : EIATTR_NUM_BARRIERS
	.align		4
        /*0120*/ 	.byte	0x02, 0x4c
        /*0122*/ 	.byte	0x05
	.zero		1


	//----- nvinfo : EIATTR_INT_WARP_WIDE_INSTR_OFFSETS
	.align		4
        /*0124*/ 	.byte	0x04, 0x31
        /*0126*/ 	.short	(.L_52 - .L_51)


	//   ....[0]....
.L_51:
        /*0128*/ 	.word	0x00004c20


	//   ....[1]....
        /*012c*/ 	.word	0x00004c60


	//----- nvinfo : EIATTR_COOP_GROUP_MASK_REGIDS
	.align		4
.L_52:
        /*0130*/ 	.byte	0x04, 0x29
        /*0132*/ 	.short	(.L_54 - .L_53)


	//   ....[0]....
.L_53:
        /*0134*/ 	.word	0xffffffff


	//   ....[1]....
        /*0138*/ 	.word	0xffffffff


	//   ....[2]....
        /*013c*/ 	.word	0xffffffff


	//   ....[3]....
        /*0140*/ 	.word	0xffffffff


	//   ....[4]....
        /*0144*/ 	.word	0xffffffff


	//   ....[5]....
        /*0148*/ 	.word	0xffffffff


	//   ....[6]....
        /*014c*/ 	.word	0xffffffff


	//   ....[7]....
        /*0150*/ 	.word	0xffffffff


	//   ....[8]....
        /*0154*/ 	.word	0xffffffff


	//----- nvinfo : EIATTR_COOP_GROUP_INSTR_OFFSETS
	.align		4
.L_54:
        /*0158*/ 	.byte	0x04, 0x28
        /*015a*/ 	.short	(.L_56 - .L_55)


	//   ....[0]....
.L_55:
        /*015c*/ 	.word	0x000000b0


	//   ....[1]....
        /*0160*/ 	.word	0x00000960


	//   ....[2]....
        /*0164*/ 	.word	0x00000ba0


	//   ....[3]....
        /*0168*/ 	.word	0x00000c00


	//   ....[4]....
        /*016c*/ 	.word	0x000023b0


	//   ....[5]....
        /*0170*/ 	.word	0x00002670


	//   ....[6]....
        /*0174*/ 	.word	0x00004860


	//   ....[7]....
        /*0178*/ 	.word	0x00004ac0


	//   ....[8]....
        /*017c*/ 	.word	0x00004d10


	//----- nvinfo : EIATTR_VRC_CTA_INIT_COUNT
	.align		4
.L_56:
        /*0180*/ 	.byte	0x02, 0x4a
        /*0182*/ 	.byte	0x80
	.zero		1


	//----- nvinfo : EIATTR_MBARRIER_INSTR_OFFSETS
	.align		4
        /*0184*/ 	.byte	0x04, 0x39
        /*0186*/ 	.short	(.L_58 - .L_57)


	//   ....[0]....
.L_57:
        /*0188*/ 	.word	0x00000330
        /*018c*/ 	.word	0x000000ff
        /*0190*/ 	.word	0x00000000
        /*0194*/ 	.short	0x0100
        /*0196*/ 	.byte	0x05
	.zero		1


	//   ....[1]....
        /*0198*/ 	.word	0x00000340
        /*019c*/ 	.word	0x000000ff
        /*01a0*/ 	.word	0x00000008
        /*01a4*/ 	.short	0x0100
        /*01a6*/ 	.byte	0x05
	.zero		1


	//   ....[2]....
        /*01a8*/ 	.word	0x00000350
        /*01ac*/ 	.word	0x000000ff
        /*01b0*/ 	.word	0x00000010
        /*01b4*/ 	.short	0x0100
        /*01b6*/ 	.byte	0x05
	.zero		1


	//   ....[3]....
        /*01b8*/ 	.word	0x00000360
        /*01bc*/ 	.word	0x000000ff
        /*01c0*/ 	.word	0x00000018
        /*01c4*/ 	.short	0x0100
        /*01c6*/ 	.byte	0x05
	.zero		1


	//   ....[4]....
        /*01c8*/ 	.word	0x00000370
        /*01cc*/ 	.word	0x000000ff
        /*01d0*/ 	.word	0x00000020
        /*01d4*/ 	.short	0x0100
        /*01d6*/ 	.byte	0x05
	.zero		1


	//   ....[5]....
        /*01d8*/ 	.word	0x00000380
        /*01dc*/ 	.word	0x000000ff
        /*01e0*/ 	.word	0x00000028
        /*01e4*/ 	.short	0x0100
        /*01e6*/ 	.byte	0x05
	.zero		1


	//   ....[6]....
        /*01e8*/ 	.word	0x00000390
        /*01ec*/ 	.word	0x000000ff
        /*01f0*/ 	.word	0x00000030
        /*01f4*/ 	.short	0x0100
        /*01f6*/ 	.byte	0x05
	.zero		1


	//   ....[7]....
        /*01f8*/ 	.word	0x000003a0
        /*01fc*/ 	.word	0x000000ff
        /*0200*/ 	.word	0x00000038
        /*0204*/ 	.short	0x0100
        /*0206*/ 	.byte	0x05
	.zero		1


	//   ....[8]....
        /*0208*/ 	.word	0x000004b0
        /*020c*/ 	.word	0x000000ff
        /*0210*/ 	.word	0x00000040
        /*0214*/ 	.short	0x0100
        /*0216*/ 	.byte	0x06
	.zero		1


	//   ....[9]....
        /*0218*/ 	.word	0x000004c0
        /*021c*/ 	.word	0x000000ff
        /*0220*/ 	.word	0x00000048
        /*0224*/ 	.short	0x0100
        /*0226*/ 	.byte	0x06
	.zero		1


	//   ....[10]....
        /*0228*/ 	.word	0x000005d0
        /*022c*/ 	.word	0x000000ff
        /*0230*/ 	.word	0x00000050
        /*0234*/ 	.short	0x0100
        /*0236*/ 	.byte	0x06
	.zero		1


	//   ....[11]....
        /*0238*/ 	.word	0x000005e0
        /*023c*/ 	.word	0x000000ff
        /*0240*/ 	.word	0x00000058
        /*0244*/ 	.short	0x0100
        /*0246*/ 	.byte	0x06
	.zero		1


	//   ....[12]....
        /*0248*/ 	.word	0x000005f0
        /*024c*/ 	.word	0x000000ff
        /*0250*/ 	.word	0x00000060
        /*0254*/ 	.short	0x0100
        /*0256*/ 	.byte	0x06
	.zero		1


	//   ....[13]....
        /*0258*/ 	.word	0x00000600
        /*025c*/ 	.word	0x000000ff
        /*0260*/ 	.word	0x00000068
        /*0264*/ 	.short	0x0100
        /*0266*/ 	.byte	0x06
	.zero		1


	//   ....[14]....
        /*0268*/ 	.word	0x00000c60
        /*026c*/ 	.word	0x0000000e
        /*0270*/ 	.word	0x00000060
        /*0274*/ 	.short	0x010a
        /*0276*/ 	.byte	0xff
	.zero		1


	//   ....[15]....
        /*0278*/ 	.word	0x00000d40
        /*027c*/ 	.word	0x0000000e
        /*0280*/ 	.word	0x00000050
        /*0284*/ 	.short	0x0101
        /*0286*/ 	.byte	0xff
	.zero		1


	//   ....[16]....
        /*0288*/ 	.word	0x00000f50
        /*028c*/ 	.word	0x00000002
        /*0290*/ 	.word	0x00000060
        /*0294*/ 	.short	0x010a
        /*0296*/ 	.byte	0xff
	.zero		1


	//   ....[17]....
        /*0298*/ 	.word	0x00001070
        /*029c*/ 	.word	0x00000002
        /*02a0*/ 	.word	0x00000050
        /*02a4*/ 	.short	0x0101
        /*02a6*/ 	.byte	0xff
	.zero		1


	//   ....[18]....
        /*02a8*/ 	.word	0x00001080
        /*02ac*/ 	.word	0x00000008
        /*02b0*/ 	.word	0x00000060
        /*02b4*/ 	.short	0x010a
        /*02b6*/ 	.byte	0xff
	.zero		1


	//   ....[19]....
        /*02b8*/ 	.word	0x000010f0
        /*02bc*/ 	.word	0x000000ff
        /*02c0*/ 	.word	0x00000050
        /*02c4*/ 	.short	0x010a
        /*02c6*/ 	.byte	0x17
	.zero		1


	//   ....[20]....
        /*02c8*/ 	.word	0x00001170
        /*02cc*/ 	.word	0x000000ff
        /*02d0*/ 	.word	0x00000060
        /*02d4*/ 	.short	0x0101
        /*02d6*/ 	.byte	0x17
	.zero		1


	//   ....[21]....
        /*02d8*/ 	.word	0x00001330
        /*02dc*/ 	.word	0x000000ff
        /*02e0*/ 	.word	0x00000020
        /*02e4*/ 	.short	0x010a
        /*02e6*/ 	.byte	0x05
	.zero		1


	//   ....[22]....
        /*02e8*/ 	.word	0x00001480
        /*02ec*/ 	.word	0x000000ff
        /*02f0*/ 	.word	0x00000020
        /*02f4*/ 	.short	0x010a
        /*02f6*/ 	.byte	0x05
	.zero		1


	//   ....[23]....
        /*02f8*/ 	.word	0x000015d0
        /*02fc*/ 	.word	0x000000ff
        /*0300*/ 	.word	0x00000020
        /*0304*/ 	.short	0x010a
        /*0306*/ 	.byte	0x16
	.zero		1


	//   ....[24]....
        /*0308*/ 	.word	0x00001620
        /*030c*/ 	.word	0x00000003
        /*0310*/ 	.word	0x00000050
        /*0314*/ 	.short	0x010a
        /*0316*/ 	.byte	0xff
	.zero		1


	//   ....[25]....
        /*0318*/ 	.word	0x000016c0
        /*031c*/ 	.word	0x00000003
        /*0320*/ 	.word	0x00000060
        /*0324*/ 	.short	0x0101
        /*0326*/ 	.byte	0xff
	.zero		1


	//   ....[26]....
        /*0328*/ 	.word	0x00001830
        /*032c*/ 	.word	0x000000ff
        /*0330*/ 	.word	0x00000020
        /*0334*/ 	.short	0x010a
        /*0336*/ 	.byte	0x05
	.zero		1


	//   ....[27]....
        /*0338*/ 	.word	0x000018f0
        /*033c*/ 	.word	0x000000ff
        /*0340*/ 	.word	0x00000050
        /*0344*/ 	.short	0x010a
        /*0346*/ 	.byte	0x0c
	.zero		1


	//   ....[28]....
        /*0348*/ 	.word	0x00001970
        /*034c*/ 	.word	0x000000ff
        /*0350*/ 	.word	0x00000060
        /*0354*/ 	.short	0x0101
        /*0356*/ 	.byte	0x0c
	.zero		1


	//   ....[29]....
        /*0358*/ 	.word	0x00001db0
        /*035c*/ 	.word	0x000000ff
        /*0360*/ 	.word	0x00000000
        /*0364*/ 	.short	0x010a
        /*0366*/ 	.byte	0x11
	.zero		1


	//   ....[30]....
        /*0368*/ 	.word	0x00001dd0
        /*036c*/ 	.word	0x000000ff
        /*0370*/ 	.word	0x00000048
        /*0374*/ 	.short	0x010a
        /*0376*/ 	.byte	0x0c
	.zero		1


	//   ....[31]....
        /*0378*/ 	.word	0x00001df0
        /*037c*/ 	.word	0x000000ff
        /*0380*/ 	.word	0x00000048
        /*0384*/ 	.short	0x010a
        /*0386*/ 	.byte	0x0c
	.zero		1


	//   ....[32]....
        /*0388*/ 	.word	0x00002000
        /*038c*/ 	.word	0x000000ff
        /*0390*/ 	.word	0x00000000
        /*0394*/ 	.short	0x010a
        /*0396*/ 	.byte	0x0d
	.zero		1


	//   ....[33]....
        /*0398*/ 	.word	0x00002160
        /*039c*/ 	.word	0x000000ff
        /*03a0*/ 	.word	0x00000000
        /*03a4*/ 	.short	0x010a
        /*03a6*/ 	.byte	0x10
	.zero		1


	//   ....[34]....
        /*03a8*/ 	.word	0x000021f0
        /*03ac*/ 	.word	0x000000ff
        /*03b0*/ 	.word	0x00000048
        /*03b4*/ 	.short	0x010a
        /*03b6*/ 	.byte	0x0c
	.zero		1


	//   ....[35]....
        /*03b8*/ 	.word	0x00002200
        /*03bc*/ 	.word	0x00000002
        /*03c0*/ 	.word	0x00000050
        /*03c4*/ 	.short	0x010a
        /*03c6*/ 	.byte	0xff
	.zero		1


	//   ....[36]....
        /*03c8*/ 	.word	0x000022a0
        /*03cc*/ 	.word	0x00000002
        /*03d0*/ 	.word	0x00000060
        /*03d4*/ 	.short	0x0101
        /*03d6*/ 	.byte	0xff
	.zero		1


	//   ....[37]....
        /*03d8*/ 	.word	0x00002350
        /*03dc*/ 	.word	0x000000ff
        /*03e0*/ 	.word	0x00000048
        /*03e4*/ 	.short	0x010a
        /*03e6*/ 	.byte	0x0c
	.zero		1


	//   ....[38]....
        /*03e8*/ 	.word	0x000026e0
        /*03ec*/ 	.word	0x00000003
        /*03f0*/ 	.word	0x00000050
        /*03f4*/ 	.short	0x010a
        /*03f6*/ 	.byte	0xff
	.zero		1


	//   ....[39]....
        /*03f8*/ 	.word	0x00002740
        /*03fc*/ 	.word	0x00000003
        /*0400*/ 	.word	0x00000060
        /*0404*/ 	.short	0x0101
        /*0406*/ 	.byte	0xff
	.zero		1


	//   ....[40]....
        /*0408*/ 	.word	0x00002ae0
        /*040c*/ 	.word	0x00000003
        /*0410*/ 	.word	0x00000040
        /*0414*/ 	.short	0x010a
        /*0416*/ 	.byte	0xff
	.zero		1


	//   ....[41]....
        /*0418*/ 	.word	0x00003140
        /*041c*/ 	.word	0x00000003
        /*0420*/ 	.word	0x00000048
        /*0424*/ 	.short	0x0101
        /*0426*/ 	.byte	0xff
	.zero		1


	//   ....[42]....
        /*0428*/ 	.word	0x00004820
        /*042c*/ 	.word	0x00000005
        /*0430*/ 	.word	0x00000050
        /*0434*/ 	.short	0x010a
        /*0436*/ 	.byte	0xff
	.zero		1


	//   ....[43]....
        /*0438*/ 	.word	0x000048d0
        /*043c*/ 	.word	0x00000005
        /*0440*/ 	.word	0x00000060
        /*0444*/ 	.short	0x0101
        /*0446*/ 	.byte	0xff
	.zero		1


	//   ....[44]....
        /*0448*/ 	.word	0x00004d60
        /*044c*/ 	.word	0x0000000e
        /*0450*/ 	.word	0x00000060
        /*0454*/ 	.short	0x010a
        /*0456*/ 	.byte	0xff
	.zero		1


	//   ....[45]....
        /*0458*/ 	.word	0x00004dc0
        /*045c*/ 	.word	0x00000002
        /*0460*/ 	.word	0x00000060
        /*0464*/ 	.short	0x010a
        /*0466*/ 	.byte	0xff
	.zero		1


	//   ....[46]....
        /*0468*/ 	.word	0x00004e20
        /*046c*/ 	.word	0x00000008
        /*0470*/ 	.word	0x00000060
        /*0474*/ 	.short	0x010a
        /*0476*/ 	.byte	0xff
	.zero		1


	//   ....[47]....
        /*0478*/ 	.word	0x00004e80
        /*047c*/ 	.word	0x00000000
        /*0480*/ 	.word	0x00000050
        /*0484*/ 	.short	0x010a
        /*0486*/ 	.byte	0xff
	.zero		1


	//   ....[48]....
        /*0488*/ 	.word	0x00004f00
        /*048c*/ 	.word	0x00000000
        /*0490*/ 	.word	0x00000020
        /*0494*/ 	.short	0x010a
        /*0496*/ 	.byte	0xff
	.zero		1


	//   ....[49]....
        /*0498*/ 	.word	0x00004f60
        /*049c*/ 	.word	0x00000003
        /*04a0*/ 	.word	0x00000050
        /*04a4*/ 	.short	0x010a
        /*04a6*/ 	.byte	0xff
	.zero		1


	//   ....[50]....
        /*04a8*/ 	.word	0x00004fe0
        /*04ac*/ 	.word	0x00000000
        /*04b0*/ 	.word	0x00000020
        /*04b4*/ 	.short	0x010a
        /*04b6*/ 	.byte	0xff
	.zero		1


	//   ....[51]....
        /*04b8*/ 	.word	0x00005040
        /*04bc*/ 	.word	0x00000002
        /*04c0*/ 	.word	0x00000050
        /*04c4*/ 	.short	0x010a
        /*04c6*/ 	.byte	0xff
	.zero		1


	//   ....[52]....
        /*04c8*/ 	.word	0x000050c0
        /*04cc*/ 	.word	0x00000000
        /*04d0*/ 	.word	0x00000048
        /*04d4*/ 	.short	0x010a
        /*04d6*/ 	.byte	0xff
	.zero		1


	//   ....[53]....
        /*04d8*/ 	.word	0x00005140
        /*04dc*/ 	.word	0x00000000
        /*04e0*/ 	.word	0x00000000
        /*04e4*/ 	.short	0x010a
        /*04e6*/ 	.byte	0xff
	.zero		1


	//   ....[54]....
        /*04e8*/ 	.word	0x000051b0
        /*04ec*/ 	.word	0x00000002
        /*04f0*/ 	.word	0x00000050
        /*04f4*/ 	.short	0x010a
        /*04f6*/ 	.byte	0xff
	.zero		1


	//   ....[55]....
        /*04f8*/ 	.word	0x00005230
        /*04fc*/ 	.word	0x00000000
        /*0500*/ 	.word	0x00000048
        /*0504*/ 	.short	0x010a
        /*0506*/ 	.byte	0xff
	.zero		1


	//   ....[56]....
        /*0508*/ 	.word	0x00005280
        /*050c*/ 	.word	0x00000003
        /*0510*/ 	.word	0x00000050
        /*0514*/ 	.short	0x010a
        /*0516*/ 	.byte	0xff
	.zero		1


	//   ....[57]....
        /*0518*/ 	.word	0x000052e0
        /*051c*/ 	.word	0x00000003
        /*0520*/ 	.word	0x00000040
        /*0524*/ 	.short	0x010a
        /*0526*/ 	.byte	0xff
	.zero		1


	//   ....[58]....
        /*0528*/ 	.word	0x00005340
        /*052c*/ 	.word	0x00000005
        /*0530*/ 	.word	0x00000050
        /*0534*/ 	.short	0x010a
        /*0536*/ 	.byte	0xff
	.zero		1


	//----- nvinfo : EIATTR_NUM_MBARRIERS
	.align		4
.L_58:
        /*0538*/ 	.byte	0x03, 0x38
        /*053a*/ 	.short	0x000e


	//----- nvinfo : EIATTR_EXIT_INSTR_OFFSETS
	.align		4
        /*053c*/ 	.byte	0x04, 0x1c
        /*053e*/ 	.short	(.L_60 - .L_59)


	//   ....[0]....
.L_59:
        /*0540*/ 	.word	0x00002380


	//   ....[1]....
        /*0544*/ 	.word	0x00004d40


	//----- nvinfo : EIATTR_MAX_THREADS
	.align		4
.L_60:
        /*0548*/ 	.byte	0x04, 0x05
        /*054a*/ 	.short	(.L_62 - .L_61)
.L_61:
        /*054c*/ 	.word	0x000000e0
        /*0550*/ 	.word	0x00000001
        /*0554*/ 	.word	0x00000001


	//----- nvinfo : EIATTR_CRS_STACK_SIZE
	.align		4
.L_62:
        /*0558*/ 	.byte	0x04, 0x1e
        /*055a*/ 	.short	(.L_64 - .L_63)
.L_63:
        /*055c*/ 	.word	0x00000000


	//----- nvinfo : EIATTR_CBANK_PARAM_SIZE
	.align		4
.L_64:
        /*0560*/ 	.byte	0x03, 0x19
        /*0562*/ 	.short	0x0404


	//----- nvinfo : EIATTR_PARAM_CBANK
	.align		4
        /*0564*/ 	.byte	0x04, 0x0a
        /*0566*/ 	.short	(.L_66 - .L_65)
	.align		4
.L_65:
        /*0568*/ 	.word	index@(.nv.constant0.kernel_cutlass_kernel_cudnngrouped_gemmgrouped_gemm_swiglugrouped_gemm_swiglu_quantBlockScaledContiguousGroupedGemmKernel_object_at__TiledMMA_ThrLayoutVMNK11110000_PermutationMNK____MMAAt_0)
        /*056c*/ 	.short	0x0380
        /*056e*/ 	.short	0x0404


	//----- nvinfo : EIATTR_SW_WAR
	.align		4
.L_66:
        /*0570*/ 	.byte	0x04, 0x36
        /*0572*/ 	.short	(.L_68 - .L_67)
.L_67:
        /*0574*/ 	.word	0x00000008
.L_68:


//--------------------- .nv.compat                --------------------------
	.section	.nv.compat,"",@"SHT_CUDA_COMPAT_INFO"
	.align	4
        /*0000*/ 	.byte	0x02, 0x02, 0x02, 0x00, 0x02, 0x05, 0x05, 0x00, 0x02, 0x03, 0x01, 0x00, 0x02, 0x06, 0x01, 0x00


//--------------------- .nv.callgraph             --------------------------
	.section	.nv.callgraph,"",@"SHT_CUDA_CALLGRAPH"
	.align	4
	.sectionentsize	8
	.align		4
        /*0000*/ 	.word	0x00000000
	.align		4
        /*0004*/ 	.word	0xffffffff
	.align		4
        /*0008*/ 	.word	0x00000000
	.align		4
        /*000c*/ 	.word	0xfffffffe
	.align		4
        /*0010*/ 	.word	0x00000000
	.align		4
        /*0014*/ 	.word	0xfffffffd
	.align		4
        /*0018*/ 	.word	0x00000000
	.align		4
        /*001c*/ 	.word	0xfffffffc


//--------------------- .text.kernel_cutlass_kernel_cudnngrouped_gemmgrouped_gemm_swiglugrouped_gemm_swiglu_quantBlockScaledContiguousGroupedGemmKernel_object_at__TiledMMA_ThrLayoutVMNK11110000_PermutationMNK____MMAAt_0 --------------------------
	.section	.text.kernel_cutlass_kernel_cudnngrouped_gemmgrouped_gemm_swiglugrouped_gemm_swiglu_quantBlockScaledContiguousGroupedGemmKernel_object_at__TiledMMA_ThrLayoutVMNK11110000_PermutationMNK____MMAAt_0,"ax",@progbits
	.align	128
        .global         kernel_cutlass_kernel_cudnngrouped_gemmgrouped_gemm_swiglugrouped_gemm_swiglu_quantBlockScaledContiguousGroupedGemmKernel_object_at__TiledMMA_ThrLayoutVMNK11110000_PermutationMNK____MMAAt_0
        .type           kernel_cutlass_kernel_cudnngrouped_gemmgrouped_gemm_swiglugrouped_gemm_swiglu_quantBlockScaledContiguousGroupedGemmKernel_object_at__TiledMMA_ThrLayoutVMNK11110000_PermutationMNK____MMAAt_0,@function
        .size           kernel_cutlass_kernel_cudnngrouped_gemmgrouped_gemm_swiglugrouped_gemm_swiglu_quantBlockScaledContiguousGroupedGemmKernel_object_at__TiledMMA_ThrLayoutVMNK11110000_PermutationMNK____MMAAt_0,(.L_x_85 - kernel_cutlass_kernel_cudnngrouped_gemmgrouped_gemm_swiglugrouped_gemm_swiglu_quantBlockScaledContiguousGroupedGemmKernel_object_at__TiledMMA_ThrLayoutVMNK11110000_PermutationMNK____MMAAt_0)
        .other          kernel_cutlass_kernel_cudnngrouped_gemmgrouped_gemm_swiglugrouped_gemm_swiglu_quantBlockScaledContiguousGroupedGemmKernel_object_at__TiledMMA_ThrLayoutVMNK11110000_PermutationMNK____MMAAt_0,@"STO_CUDA_ENTRY STV_DEFAULT"
kernel_cutlass_kernel_cudnngrouped_gemmgrouped_gemm_swiglugrouped_gemm_swiglu_quantBlockScaledContiguousGroupedGemmKernel_object_at__TiledMMA_ThrLayoutVMNK11110000_PermutationMNK____MMAAt_0:
.text.kernel_cutlass_kernel_cudnngrouped_gemmgrouped_gemm_swiglugrouped_gemm_swiglu_quantBlockScaledContiguousGroupedGemmKernel_object_at__TiledMMA_ThrLayoutVMNK11110000_PermutationMNK____MMAAt_0:
[----:B------:R-:W1:Y:S01]  /*0000*/  LDC R1, c[0x0][0x37c] ;  /* 0x0000df00ff017b82 */ /* 0x000e620000000800 */
[----:B------:R-:W2:Y:S01]  /*0010*/  S2R R3, SR_TID.Y ;  /* 0x0000000000037919 */ /* 0x000ea20000002200 */
[----:B------:R-:W3:Y:S01]  /*0020*/  LDCU UR5, c[0x0][0x360] ;  /* 0x00006c00ff0577ac */ /* 0x000ee20008000800 */
[----:B------:R-:W2:Y:S01]  /*0030*/  S2R R0, SR_TID.Z ;  /* 0x0000000000007919 */ /* 0x000ea20000002300 */
[----:B------:R-:W2:Y:S01]  /*0040*/  LDCU UR4, c[0x0][0x364] ;  /* 0x00006c80ff0477ac */ /* 0x000ea20008000800 */
[----:B------:R-:W3:Y:S01]  /*0050*/  S2R R66, SR_TID.X ;  /* 0x0000000000427919 */ /* 0x000ee20000002100 */
[----:B--2---:R-:W-:Y:S01]  /*0060*/  IMAD R3, R0, UR4, R3 ;  /* 0x0000000400037c24 */ /* 0x004fe2000f8e0203 */
[----:B------:R-:W2:Y:S03]  /*0070*/  LDCU.U8 UR4, c[0x0][0x381] ;  /* 0x00007020ff0477ac */ /* 0x000ea60008000000 */
[----:B---3--:R-:W-:Y:S01]  /*0080*/  IMAD R82, R3, UR5, R66 ;  /* 0x0000000503527c24 */ /* 0x008fe2000f8e0242 */
[----:B------:R-:W3:Y:S04]  /*0090*/  LDCU.U8 UR5, c[0x0][0x382] ;  /* 0x00007040ff0577ac */ /* 0x000ee80008000000 */
[----:B------:R-:W-:-:S06]  /*00a0*/  SHF.R.U32.HI R82, RZ, 0x5, R82 ;  /* 0x00000005ff527819 */ /* 0x000fcc0000011652 */
[----:B------:R-:W4:Y:S01]  /*00b0*/  SHFL.IDX PT, R82, R82, RZ, 0x1f ;  /* 0x00001fff52527589 */ /* 0x000f2200000e0000 */
[----:B--2---:R-:W-:Y:S02]  /*00c0*/  ULOP3.LUT UR4, UR4, 0x1, URZ, 0xc0, !UPT ;  /* 0x0000000104047892 */ /* 0x004fe4000f8ec0ff */
[----:B---3--:R-:W-:Y:S02]  /*00d0*/  ULOP3.LUT UR5, UR5, 0x1, URZ, 0xc0, !UPT ;  /* 0x0000000105057892 */ /* 0x008fe4000f8ec0ff */
[----:B------:R-:W-:Y:S02]  /*00e0*/  UISETP.NE.U32.AND UP5, UPT, UR4, 0x1, UPT ;  /* 0x000000010400788c */ /* 0x000fe4000bfa5070 */
[----:B------:R-:W-:Y:S01]  /*00f0*/  UISETP.NE.U32.AND UP6, UPT, UR5, 0x1, UPT ;  /* 0x000000010500788c */ /* 0x000fe2000bfc5070 */
[----:B----4-:R-:W-:-:S13]  /*0100*/  ISETP.NE.AND P0, PT, R82, 0x5, PT ;  /* 0x000000055200780c */ /* 0x010fda0003f05270 */
[----:B-1----:R-:W-:Y:S05]  /*0110*/  @P0 BRA `(.L_x_0) ;  /* 0x0000000000540947 */ /* 0x002fea0003800000 */
[----:B------:R-:W1:Y:S02]  /*0120*/  LDCU.64 UR4, c[0x0][0x348] ;  /* 0x00006900ff0477ac */ /* 0x000e640008000a00 */
[----:B-1----:R-:W-:Y:S02]  /*0130*/  UIADD3 UR14, UP0, UPT, UR4, 0x40, URZ ;  /* 0x00000040040e7890 */ /* 0x002fe4000ff1e0ff */
[----:B------:R-:W-:Y:S02]  /*0140*/  UIADD3 UR12, UP4, UPT, UR4, 0xc0, URZ ;  /* 0x000000c0040c7890 */ /* 0x000fe4000ff9e0ff */
[----:B------:R-:W-:Y:S02]  /*0150*/  UIADD3 UR10, UP3, UPT, UR4, 0x140, URZ ;  /* 0x00000140040a7890 */ /* 0x000fe4000ff7e0ff */
[----:B------:R-:W-:Y:S02]  /*0160*/  UIADD3 UR8, UP2, UPT, UR4, 0x1c0, URZ ;  /* 0x000001c004087890 */ /* 0x000fe4000ff5e0ff */
[----:B------:R-:W-:-:S02]  /*0170*/  UIADD3 UR6, UP1, UPT, UR4, 0x240, URZ ;  /* 0x0000024004067890 */ /* 0x000fc4000ff3e0ff */
[----:B------:R-:W-:Y:S02]  /*0180*/  UIADD3.X UR15, UPT, UPT, URZ, UR5, URZ, UP0, !UPT ;  /* 0x00000005ff0f7290 */ /* 0x000fe400087fe4ff */
[----:B------:R-:W-:Y:S02]  /*0190*/  UIADD3 UR4, UP0, UPT, UR4, 0x2c0, URZ ;  /* 0x000002c004047890 */ /* 0x000fe4000ff1e0ff */
[----:B------:R-:W-:Y:S02]  /*01a0*/  UIADD3.X UR13, UPT, UPT, URZ, UR5, URZ, UP4, !UPT ;  /* 0x00000005ff0d7290 */ /* 0x000fe4000a7fe4ff */
[----:B------:R-:W-:Y:S02]  /*01b0*/  UIADD3.X UR11, UPT, UPT, URZ, UR5, URZ, UP3, !UPT ;  /* 0x00000005ff0b7290 */ /* 0x000fe40009ffe4ff */
[----:B------:R-:W-:Y:S01]  /*01c0*/  UIADD3.X UR9, UPT, UPT, URZ, UR5, URZ, UP2, !UPT ;  /* 0x00000005ff097290 */ /* 0x000fe200097fe4ff */
[----:B------:R1:W-:Y:S01]  /*01d0*/  UTMACCTL.PF [UR14] ;  /* 0x000000000e0079b9 */ /* 0x0003e20008040000 */
[----:B------:R-:W-:-:S03]  /*01e0*/  UIADD3.X UR7, UPT, UPT, URZ, UR5, URZ, UP1, !UPT ;  /* 0x00000005ff077290 */ /* 0x000fc60008ffe4ff */
[----:B------:R1:W-:Y:S01]  /*01f0*/  UTMACCTL.PF [UR12] ;  /* 0x000000000c0079b9 */ /* 0x0003e20008040000 */
[----:B------:R-:W-:Y:S01]  /*0200*/  UIADD3.X UR5, UPT, UPT, URZ, UR5, URZ, UP0, !UPT ;  /* 0x00000005ff057290 */ /* 0x000fe200087fe4ff */
[----:B------:R1:W-:Y:S02]  /*0210*/  UTMACCTL.PF [UR10] ;  /* 0x000000000a0079b9 */ /* 0x0003e40008040000 */
[----:B------:R1:W-:Y:S02]  /*0220*/  UTMACCTL.PF [UR8] ;  /* 0x00000000080079b9 */ /* 0x0003e40008040000 */
[----:B------:R1:W-:Y:S04]  /*0230*/  UTMACCTL.PF [UR6] ;  /* 0x00000000060079b9 */ /* 0x0003e80008040000 */
[----:B------:R1:W-:Y:S01]  /*0240*/  UTMACCTL.PF [UR4] ;  /* 0x00000000040079b9 */ /* 0x0003e20008040000 */
[----:B------:R-:W-:Y:S01]  /*0250*/  UPLOP3.LUT UP4, UPT, UPT, UPT, UPT, 0x40, 0x4 ;  /* 0x000000000004789c */ /* 0x000fe20003f8e870 */
[----:B-1----:R-:W-:Y:S10]  /*0260*/  BRA `(.L_x_1) ;  /* 0x0000000000547947 */ /* 0x002ff40003800000 */
.L_x_0:
[----:B------:R-:W-:Y:S01]  /*0270*/  ISETP.NE.AND P0, PT, R82, RZ, PT ;  /* 0x000000ff5200720c */ /* 0x000fe20003f05270 */
[----:B------:R-:W-:-:S12]  /*0280*/  UPLOP3.LUT UP4, UPT, UPT, UPT, UPT, 0x40, 0x4 ;  /* 0x000000000004789c */ /* 0x000fd80003f8e870 */
[----:B------:R-:W-:Y:S05]  /*0290*/  @P0 BRA `(.L_x_1) ;  /* 0x0000000000480947 */ /* 0x000fea0003800000 */
[----:B------:R-:W1:Y:S01]  /*02a0*/  S2UR UR5, SR_CgaCtaId ;  /* 0x00000000000579c3 */ /* 0x000e620000008800 */
[----:B------:R-:W-:Y:S01]  /*02b0*/  UMOV UR6, 0x400 ;  /* 0x0000040000067882 */ /* 0x000fe20000000000 */
[----:B------:R-:W-:Y:S01]  /*02c0*/  UMOV UR4, 0x1 ;  /* 0x0000000100047882 */ /* 0x000fe20000000000 */
[----:B------:R-:W-:Y:S02]  /*02d0*/  UPLOP3.LUT UP4, UPT, UPT, UPT, UPT, 0x80, 0x8 ;  /* 0x000000000008789c */ /* 0x000fe40003f8f070 */
[----:B-1----:R-:W-:Y:S02]  /*02e0*/  ULEA UR5, UR5, UR6, 0x18 ;  /* 0x0000000605057291 */ /* 0x002fe4000f8ec0ff */
[----:B------:R-:W-:-:S04]  /*02f0*/  UIADD3 UR6, UPT, UPT, -UR4, 0x100000, URZ ;  /* 0x0010000004067890 */ /* 0x000fc8000fffe1ff */
[----:B------:R-:W-:Y:S02]  /*0300*/  USHF.L.U32 UR7, UR6, 0xb, URZ ;  /* 0x0000000b06077899 */ /* 0x000fe400080006ff */
[----:B------:R-:W-:Y:S01]  /*0310*/  USHF.L.U32 UR6, UR6, 0x1, URZ ;  /* 0x0000000106067899 */ /* 0x000fe200080006ff */
[----:B------:R-:W1:Y:S11]  /*0320*/  FENCE.VIEW.ASYNC.S ;  /* 0x00000000000073c6 */ /* 0x000e760000000000 */
[----:B-1----:R1:W2:Y:S01]  /*0330*/  SYNCS.EXCH.64 URZ, [UR5], UR6 ;  /* 0x0000000605ff75b2 */ /* 0x0022a20008000100 */
[----:B------:R1:W3:Y:S01]  /*0340*/  SYNCS.EXCH.64 URZ, [UR5+0x8], UR6 ;  /* 0x0000080605ff75b2 */ /* 0x0002e20008000100 */
[----:B------:R1:W4:Y:S01]  /*0350*/  SYNCS.EXCH.64 URZ, [UR5+0x10], UR6 ;  /* 0x0000100605ff75b2 */ /* 0x0003220008000100 */
[----:B------:R1:W1:Y:S01]  /*0360*/  SYNCS.EXCH.64 URZ, [UR5+0x18], UR6 ;  /* 0x0000180605ff75b2 */ /* 0x0002620008000100 */
[----:B------:R1:W1:Y:S01]  /*0370*/  SYNCS.EXCH.64 URZ, [UR5+0x20], UR6 ;  /* 0x0000200605ff75b2 */ /* 0x0002620008000100 */
[----:B------:R1:W1:Y:S01]  /*0380*/  SYNCS.EXCH.64 URZ, [UR5+0x28], UR6 ;  /* 0x0000280605ff75b2 */ /* 0x0002620008000100 */
[----:B------:R1:W1:Y:S01]  /*0390*/  SYNCS.EXCH.64 URZ, [UR5+0x30], UR6 ;  /* 0x0000300605ff75b2 */ /* 0x0002620008000100 */
[----:B------:R1:W1:Y:S01]  /*03a0*/  SYNCS.EXCH.64 URZ, [UR5+0x38], UR6 ;  /* 0x0000380605ff75b2 */ /* 0x0002620008000100 */
[----:B------:R-:W-:Y:S01]  /*03b0*/  NOP ;  /* 0x0000000000007918 */ /* 0x000fe20000000000 */
.L_x_1:
[----:B------:R-:W-:Y:S01]  /*03c0*/  NOP ;  /* 0x0000000000007918 */ /* 0x000fe20000000000 */
[----:B-1234-:R-:W-:Y:S06]  /*03d0*/  BAR.SYNC.DEFER_BLOCKING 0x0 ;  /* 0x0000000000007b1d */ /* 0x01efec0000010000 */
[----:B------:R-:W-:Y:S05]  /*03e0*/  BRA.U !UP4, `(.L_x_2) ;  /* 0x000000010c3c7547 */ /* 0x000fea000b800000 */
[----:B------:R-:W1:Y:S01]  /*03f0*/  S2UR UR6, SR_CgaCtaId ;  /* 0x00000000000679c3 */ /* 0x000e620000008800 */
[----:B------:R-:W-:Y:S01]  /*0400*/  UMOV UR7, 0x400 ;  /* 0x0000040000077882 */ /* 0x000fe20000000000 */
[----:B------:R-:W-:Y:S01]  /*0410*/  UMOV UR5, 0x1 ;  /* 0x0000000100057882 */ /* 0x000fe20000000000 */
[----:B------:R-:W-:Y:S01]  /*0420*/  UMOV UR4, 0x4 ;  /* 0x0000000400047882 */ /* 0x000fe20000000000 */
[----:B------:R-:W-:-:S04]  /*0430*/  UIADD3 UR8, UPT, UPT, -UR5, 0x100000, URZ ;  /* 0x0010000005087890 */ /* 0x000fc8000fffe1ff */
[----:B------:R-:W-:Y:S02]  /*0440*/  USHF.L.U32 UR9, UR8, 0xb, URZ ;  /* 0x0000000b08097899 */ /* 0x000fe400080006ff */
[----:B------:R-:W-:Y:S02]  /*0450*/  USHF.L.U32 UR8, UR8, 0x1, URZ ;  /* 0x0000000108087899 */ /* 0x000fe400080006ff */
[----:B------:R-:W-:-:S04]  /*0460*/  UIADD3 UR4, UPT, UPT, -UR4, 0x100000, URZ ;  /* 0x0010000004047890 */ /* 0x000fc8000fffe1ff */
[----:B------:R-:W-:Y:S02]  /*0470*/  USHF.L.U32 UR5, UR4, 0xb, URZ ;  /* 0x0000000b04057899 */ /* 0x000fe400080006ff */
[----:B------:R-:W-:Y:S02]  /*0480*/  USHF.L.U32 UR4, UR4, 0x1, URZ ;  /* 0x0000000104047899 */ /* 0x000fe400080006ff */
[----:B-1----:R-:W-:Y:S01]  /*0490*/  ULEA UR6, UR6, UR7, 0x18 ;  /* 0x0000000706067291 */ /* 0x002fe2000f8ec0ff */
[----:B------:R-:W1:Y:S11]  /*04a0*/  FENCE.VIEW.ASYNC.S ;  /* 0x00000000000073c6 */ /* 0x000e760000000000 */
[----:B-1----:R1:W2:Y:S01]  /*04b0*/  SYNCS.EXCH.64 URZ, [UR6+0x40], UR8 ;  /* 0x0000400806ff75b2 */ /* 0x0022a20008000100 */
[----:B------:R1:W3:Y:S01]  /*04c0*/  SYNCS.EXCH.64 URZ, [UR6+0x48], UR4 ;  /* 0x0000480406ff75b2 */ /* 0x0002e20008000100 */
[----:B------:R-:W-:Y:S01]  /*04d0*/  NOP ;  /* 0x0000000000007918 */ /* 0x000fe20000000000 */
.L_x_2:
[----:B------:R-:W-:Y:S01]  /*04e0*/  NOP ;  /* 0x0000000000007918 */ /* 0x000fe20000000000 */
[----:B--23--:R-:W-:Y:S06]  /*04f0*/  BAR.SYNC.DEFER_BLOCKING 0x0 ;  /* 0x0000000000007b1d */ /* 0x00cfec0000010000 */
[----:B------:R-:W-:Y:S05]  /*0500*/  BRA.U !UP4, `(.L_x_3) ;  /* 0x000000010c447547 */ /* 0x000fea000b800000 */
[----:B-1----:R-:W1:Y:S01]  /*0510*/  S2UR UR6, SR_CgaCtaId ;  /* 0x00000000000679c3 */ /* 0x002e620000008800 */
        /* <DEDUP_REMOVED lines=11> */
[----:B-1----:R2:W3:Y:S01]  /*05d0*/  SYNCS.EXCH.64 URZ, [UR6+0x50], UR8 ;  /* 0x0000500806ff75b2 */ /* 0x0024e20008000100 */
[----:B------:R2:W4:Y:S01]  /*05e0*/  SYNCS.EXCH.64 URZ, [UR6+0x58], UR8 ;  /* 0x0000580806ff75b2 */ /* 0x0005220008000100 */
[----:B------:R2:W1:Y:S01]  /*05f0*/  SYNCS.EXCH.64 URZ, [UR6+0x60], UR4 ;  /* 0x0000600406ff75b2 */ /* 0x0004620008000100 */
[----:B------:R2:W1:Y:S02]  /*0600*/  SYNCS.EXCH.64 URZ, [UR6+0x68], UR4 ;  /* 0x0000680406ff75b2 */ /* 0x0004640008000100 */
[----:B--2---:R-:W-:Y:S01]  /*0610*/  NOP ;  /* 0x0000000000007918 */ /* 0x004fe20000000000 */
.L_x_3:
[----:B------:R-:W-:Y:S01]  /*0620*/  NOP ;  /* 0x0000000000007918 */ /* 0x000fe20000000000 */
[----:B-1-34-:R-:W-:Y:S08]  /*0630*/  BAR.SYNC.DEFER_BLOCKING 0x0 ;  /* 0x0000000000007b1d */ /* 0x01aff00000010000 */
[----:B------:R-:W-:Y:S01]  /*0640*/  BAR.SYNC.DEFER_BLOCKING 0x1, 0xe0 ;  /* 0x0043800000007b1d */ /* 0x000fe20000010000 */
[----:B------:R-:W-:-:S05]  /*0650*/  ISETP.NE.AND P0, PT, R82, 0x6, PT ;  /* 0x000000065200780c */ /* 0x000fca0003f05270 */
[----:B------:R-:W1:Y:S08]  /*0660*/  LDCU.64 UR14, c[0x0][0x358] ;  /* 0x00006b00ff0e77ac */ /* 0x000e700008000a00 */
[----:B------:R-:W-:Y:S05]  /*0670*/  @P0 BRA `(.L_x_4) ;  /* 0x0000000800880947 */ /* 0x000fea0003800000 */
[----:B------:R-:W-:Y:S01]  /*0680*/  LOP3.LUT R0, R66, 0x1f, RZ, 0xc0, !PT ;  /* 0x0000001f42007812 */ /* 0x000fe200078ec0ff */
[----:B------:R-:W-:Y:S01]  /*0690*/  IMAD.MOV.U32 R18, RZ, RZ, 0x7fffffff ;  /* 0x7fffffffff127424 */ /* 0x000fe200078e00ff */
[----:B------:R-:W2:Y:S01]  /*06a0*/  S2UR UR9, SR_CTAID.Z ;  /* 0x00000000000979c3 */ /* 0x000ea20000002700 */
[----:B------:R-:W2:Y:S01]  /*06b0*/  LDCU.64 UR6, c[0x0][0x760] ;  /* 0x0000ec00ff0677ac */ /* 0x000ea20008000a00 */
[C---:B------:R-:W-:Y:S01]  /*06c0*/  ISETP.GT.U32.AND P0, PT, R0.reuse, 0x7, PT ;  /* 0x000000070000780c */ /* 0x040fe20003f04070 */
[----:B------:R-:W3:Y:S01]  /*06d0*/  LDCU.U8 UR8, c[0x0][0x768] ;  /* 0x0000ed00ff0877ac */ /* 0x000ee20008000000 */
[----:B------:R-:W4:Y:S01]  /*06e0*/  LDCU.U8 UR10, c[0x0][0x769] ;  /* 0x0000ed20ff0a77ac */ /* 0x000f220008000000 */
[----:B------:R-:W5:Y:S10]  /*06f0*/  LDCU.U8 UR13, c[0x0][0x781] ;  /* 0x0000f020ff0d77ac */ /* 0x000f740008000000 */
[----:B------:R-:W1:Y:S01]  /*0700*/  @!P0 LDC.64 R2, c[0x0][0x748] ;  /* 0x0001d200ff028b82 */ /* 0x000e620000000a00 */
[----:B------:R-:W1:Y:S02]  /*0710*/  LDCU UR20, c[0x0][0x770] ;  /* 0x0000ee00ff1477ac */ /* 0x000e640008000800 */
[----:B-1----:R-:W-:-:S05]  /*0720*/  @!P0 IMAD.WIDE.U32 R2, R0, 0x4, R2 ;  /* 0x0000000400028825 */ /* 0x002fca00078e0002 */
[----:B------:R-:W5:Y:S01]  /*0730*/  @!P0 LDG.E R18, desc[UR14][R2.64] ;  /* 0x0000000e02128981 */ /* 0x000f62000c1e1900 */
[----:B--2---:R-:W-:Y:S01]  /*0740*/  UIMAD.WIDE.U32 UR4, UR9, UR7, URZ ;  /* 0x00000007090472a5 */ /* 0x004fe2000f8e00ff */
[----:B------:R-:W-:Y:S01]  /*0750*/  HFMA2 R0, -RZ, RZ, 0, 5.9604644775390625e-08 ;  /* 0x00000001ff007431 */ /* 0x000fe200000001ff */
[----:B------:R-:W-:Y:S01]  /*0760*/  UISETP.GT.U32.AND UP0, UPT, UR9, 0x1ff, UPT ;  /* 0x000001ff0900788c */ /* 0x000fe2000bf04070 */
[----:B------:R-:W-:-:S04]  /*0770*/  IMAD.MOV.U32 R10, RZ, RZ, RZ ;  /* 0x000000ffff0a7224 */ /* 0x000fc800078e00ff */
[----:B------:R-:W-:Y:S02]  /*0780*/  UMOV UR11, UR5 ;  /* 0x00000005000b7c82 */ /* 0x000fe40008000000 */
[----:B------:R-:W-:Y:S02]  /*0790*/  UIADD3 UR7, UPT, UPT, -UR11, UR9, URZ ;  /* 0x000000090b077290 */ /* 0x000fe4000fffe1ff */
[----:B------:R-:W1:Y:S02]  /*07a0*/  LDCU.64 UR4, c[0x0][0x778] ;  /* 0x0000ef00ff0477ac */ /* 0x000e640008000a00 */
[----:B---3--:R-:W-:-:S04]  /*07b0*/  USHF.R.U32.HI UR7, URZ, UR8, UR7 ;  /* 0x00000008ff077299 */ /* 0x008fc80008011607 */
[----:B------:R-:W-:-:S04]  /*07c0*/  UIADD3 UR11, UPT, UPT, UR11, UR7, URZ ;  /* 0x000000070b0b7290 */ /* 0x000fc8000fffe0ff */
[----:B----4-:R-:W-:-:S03]  /*07d0*/  USHF.R.U32.HI UR11, URZ, UR10, UR11 ;  /* 0x0000000aff0b7299 */ /* 0x010fc6000801160b */
[----:B------:R-:W2:Y:S01]  /*07e0*/  LDCU.U8 UR7, c[0x0][0x780] ;  /* 0x0000f000ff0777ac */ /* 0x000ea20008000000 */
[----:B------:R-:W-:-:S04]  /*07f0*/  UIADD3 UR11, UPT, UPT, -UR11, URZ, URZ ;  /* 0x000000ff0b0b7290 */ /* 0x000fc8000fffe1ff */
[----:B------:R-:W-:-:S04]  /*0800*/  UIMAD UR6, UR11, UR6, UR9 ;  /* 0x000000060b0672a4 */ /* 0x000fc8000f8e0209 */
[----:B-1----:R-:W-:-:S07]  /*0810*/  UIMAD.WIDE.U32 UR16, UR6, UR5, URZ ;  /* 0x00000005061072a5 */ /* 0x002fce000f8e00ff */
[----:B------:R-:W-:Y:S02]  /*0820*/  UMOV UR5, UR17 ;  /* 0x0000001100057c82 */ /* 0x000fe40008000000 */
[----:B------:R-:W-:Y:S02]  /*0830*/  UIADD3 UR18, UPT, UPT, UR6, -UR5, URZ ;  /* 0x8000000506127290 */ /* 0x000fe4000fffe0ff */
[----:B------:R-:W1:Y:S02]  /*0840*/  LDCU.U8 UR17, c[0x0][0x774] ;  /* 0x0000ee80ff1177ac */ /* 0x000e640008000000 */
[----:B--2---:R-:W-:Y:S01]  /*0850*/  USHF.R.U32.HI UR18, URZ, UR7, UR18 ;  /* 0x00000007ff127299 */ /* 0x004fe20008011612 */
[----:B------:R-:W2:Y:S03]  /*0860*/  LDCU.U8 UR16, c[0x0][0x775] ;  /* 0x0000eea0ff1077ac */ /* 0x000ea60008000000 */
[----:B------:R-:W-:Y:S01]  /*0870*/  UIADD3 UR18, UPT, UPT, UR5, UR18, URZ ;  /* 0x0000001205127290 */ /* 0x000fe2000fffe0ff */
[----:B------:R-:W3:Y:S03]  /*0880*/  LDCU UR5, c[0x0][0x76c] ;  /* 0x0000ed80ff0577ac */ /* 0x000ee60008000800 */
[----:B-----5:R-:W-:-:S04]  /*0890*/  USHF.R.U32.HI UR18, URZ, UR13, UR18 ;  /* 0x0000000dff127299 */ /* 0x020fc80008011612 */
[----:B------:R-:W-:Y:S02]  /*08a0*/  UIMAD.WIDE.U32 UR20, UR18, UR20, URZ ;  /* 0x00000014121472a5 */ /* 0x000fe4000f8e00ff */
[----:B------:R-:W-:-:S04]  /*08b0*/  UIADD3 UR12, UPT, UPT, -UR18, URZ, URZ ;  /* 0x000000ff120c7290 */ /* 0x000fc8000fffe1ff */
[----:B------:R-:W-:Y:S01]  /*08c0*/  UIMAD UR4, UR12, UR4, UR6 ;  /* 0x000000040c0472a4 */ /* 0x000fe2000f8e0206 */
[----:B------:R-:W-:Y:S02]  /*08d0*/  UMOV UR19, UR21 ;  /* 0x0000001500137c82 */ /* 0x000fe40008000000 */
[----:B------:R-:W-:-:S03]  /*08e0*/  UIADD3 UR11, UPT, UPT, UR18, -UR19, URZ ;  /* 0x80000013120b7290 */ /* 0x000fc6000fffe0ff */
[----:B------:R-:W-:Y:S01]  /*08f0*/  MOV R5, UR4 ;  /* 0x0000000400057c02 */ /* 0x000fe20008000f00 */
[----:B-1----:R-:W-:-:S04]  /*0900*/  USHF.R.U32.HI UR11, URZ, UR17, UR11 ;  /* 0x00000011ff0b7299 */ /* 0x002fc8000801160b */
[----:B------:R-:W-:-:S04]  /*0910*/  UIADD3 UR11, UPT, UPT, UR19, UR11, URZ ;  /* 0x0000000b130b7290 */ /* 0x000fc8000fffe0ff */
[----:B--2---:R-:W-:-:S04]  /*0920*/  USHF.R.U32.HI UR11, URZ, UR16, UR11 ;  /* 0x00000010ff0b7299 */ /* 0x004fc8000801160b */
[----:B------:R-:W-:-:S04]  /*0930*/  UIADD3 UR11, UPT, UPT, -UR11, URZ, URZ ;  /* 0x000000ff0b0b7290 */ /* 0x000fc8000fffe1ff */
[----:B---3--:R-:W-:-:S06]  /*0940*/  UIMAD UR5, UR11, UR5, UR18 ;  /* 0x000000050b0572a4 */ /* 0x008fcc000f8e0212 */
[----:B------:R-:W-:Y:S01]  /*0950*/  IMAD.U32 R4, RZ, RZ, UR5 ;  /* 0x00000005ff047e24 */ /* 0x000fe2000f8e00ff */
[----:B------:R1:W2:Y:S01]  /*0960*/  SHFL.IDX PT, R2, R18, 0x7, 0x1f ;  /* 0x00e01f0012027f89 */ /* 0x0002a200000e0000 */
[----:B------:R-:W-:Y:S05]  /*0970*/  BRA.U UP0, `(.L_x_5) ;  /* 0x0000000500547547 */ /* 0x000fea000b800000 */
[----:B--2---:R-:W-:Y:S01]  /*0980*/  SHF.R.S32.HI R17, RZ, 0x1f, R2 ;  /* 0x0000001fff117819 */ /* 0x004fe20000011402 */
[----:B------:R-:W2:Y:S01]  /*0990*/  LDC R0, c[0x0][0x374] ;  /* 0x0000dd00ff007b82 */ /* 0x000ea20000000800 */
[----:B------:R-:W-:Y:S01]  /*09a0*/  IMAD.U32 R19, RZ, RZ, UR9 ;  /* 0x00000009ff137e24 */ /* 0x000fe2000f8e00ff */
[----:B------:R-:W-:Y:S01]  /*09b0*/  MOV R10, RZ ;  /* 0x000000ff000a7202 */ /* 0x000fe20000000f00 */
[----:B------:R-:W-:Y:S01]  /*09c0*/  IMAD.MOV.U32 R6, RZ, RZ, -0x1 ;  /* 0xffffffffff067424 */ /* 0x000fe200078e00ff */
[----:B------:R-:W-:Y:S02]  /*09d0*/  LEA.HI R17, R17, R2, RZ, 0x7 ;  /* 0x0000000211117211 */ /* 0x000fe400078f38ff */
[----:B------:R-:W-:Y:S02]  /*09e0*/  MOV R15, RZ ;  /* 0x000000ff000f7202 */ /* 0x000fe40000000f00 */
[----:B------:R-:W2:Y:S01]  /*09f0*/  LDC R7, c[0x0][0x370] ;  /* 0x0000dc00ff077b82 */ /* 0x000ea20000000800 */
[----:B------:R-:W-:-:S04]  /*0a00*/  LOP3.LUT R3, R17, 0xffffff80, RZ, 0xc0, !PT ;  /* 0xffffff8011037812 */ /* 0x000fc800078ec0ff */
[----:B------:R-:W-:-:S03]  /*0a10*/  ISETP.NE.AND P0, PT, R2, R3, PT ;  /* 0x000000030200720c */ /* 0x000fc60003f05270 */
[----:B------:R-:W3:Y:S01]  /*0a20*/  LDC R16, c[0x0][0x378] ;  /* 0x0000de00ff107b82 */ /* 0x000ee20000000800 */
[----:B------:R-:W-:-:S07]  /*0a30*/  ISETP.LT.AND P0, PT, R2, RZ, P0 ;  /* 0x000000ff0200720c */ /* 0x000fce0000701270 */
[----:B------:R-:W4:Y:S08]  /*0a40*/  LDC R12, c[0x0][0x770] ;  /* 0x0001dc00ff0c7b82 */ /* 0x000f300000000800 */
[----:B------:R-:W1:Y:S01]  /*0a50*/  LDC R11, c[0x0][0x76c] ;  /* 0x0001db00ff0b7b82 */ /* 0x000e620000000800 */
[----:B--2---:R-:W-:Y:S01]  /*0a60*/  IMAD R7, R0, R7, RZ ;  /* 0x0000000700077224 */ /* 0x004fe200078e02ff */
[----:B------:R-:W-:-:S02]  /*0a70*/  SHF.R.S32.HI R0, RZ, 0x7, R17 ;  /* 0x00000007ff007819 */ /* 0x000fc40000011411 */
[----:B------:R-:W-:-:S03]  /*0a80*/  LEA.HI.SX32 R17, R17, 0xffffffff, 0x19 ;  /* 0xffffffff11117811 */ /* 0x000fc600078fcaff */
[----:B------:R-:W-:Y:S01]  /*0a90*/  @!P0 IMAD.MOV R17, RZ, RZ, R0 ;  /* 0x000000ffff118224 */ /* 0x000fe200078e0200 */
[----:B------:R-:W2:Y:S01]  /*0aa0*/  LDC.64 R8, c[0x0][0x760] ;  /* 0x0001d800ff087b82 */ /* 0x000ea20000000a00 */
[----:B---3--:R-:W-:Y:S02]  /*0ab0*/  IMAD R16, R7, R16, RZ ;  /* 0x0000001007107224 */ /* 0x008fe400078e02ff */
[----:B------:R-:W-:-:S05]  /*0ac0*/  IMAD.MOV.U32 R0, RZ, RZ, 0x1 ;  /* 0x00000001ff007424 */ /* 0x000fca00078e00ff */
[----:B------:R-:W3:Y:S02]  /*0ad0*/  LDC.64 R2, c[0x0][0x778] ;  /* 0x0001de00ff027b82 */ /* 0x000ee40000000a00 */
.L_x_10:
[----:B------:R-:W-:-:S13]  /*0ae0*/  ISETP.GE.AND P0, PT, R4, R17, PT ;  /* 0x000000110400720c */ /* 0x000fda0003f06270 */
[----:B------:R-:W-:Y:S05]  /*0af0*/  @P0 BRA `(.L_x_6) ;  /* 0x0000000000940947 */ /* 0x000fea0003800000 */
[----:B------:R-:W-:-:S04]  /*0b00*/  SHF.L.U32 R7, R4, 0x7, RZ ;  /* 0x0000000704077819 */ /* 0x000fc800000006ff */
[----:B------:R-:W-:-:S13]  /*0b10*/  ISETP.GE.AND P0, PT, R7, R15, PT ;  /* 0x0000000f0700720c */ /* 0x000fda0003f06270 */
[----:B------:R-:W-:Y:S05]  /*0b20*/  @!P0 BRA `(.L_x_7) ;  /* 0x0000000000388947 */ /* 0x000fea0003800000 */
[----:B------:R-:W-:Y:S01]  /*0b30*/  VIADD R13, R6, 0x1 ;  /* 0x00000001060d7836 */ /* 0x000fe20000000000 */
[----:B------:R-:W-:-:S04]  /*0b40*/  MOV R6, 0xffffffff ;  /* 0xffffffff00067802 */ /* 0x000fc80000000f00 */
[----:B------:R-:W-:-:S13]  /*0b50*/  ISETP.GT.U32.AND P0, PT, R13, 0x1f, PT ;  /* 0x0000001f0d00780c */ /* 0x000fda0003f04070 */
[----:B------:R-:W-:Y:S05]  /*0b60*/  @P0 BRA `(.L_x_8) ;  /* 0x0000000000240947 */ /* 0x000fea0003800000 */
[----:B------:R-:W-:Y:S01]  /*0b70*/  ISETP.GT.AND P0, PT, R18, R7, PT ;  /* 0x000000071200720c */ /* 0x000fe20003f04270 */
[----:B------:R-:W-:-:S05]  /*0b80*/  IMAD.MOV.U32 R6, RZ, RZ, -0x1 ;  /* 0xffffffffff067424 */ /* 0x000fca00078e00ff */
[----:B------:R-:W-:-:S07]  /*0b90*/  SHF.L.U32 R6, R6, R13, RZ ;  /* 0x0000000d06067219 */ /* 0x000fce00000006ff */
[----:B------:R-:W-:-:S04]  /*0ba0*/  VOTE.ANY R7, PT, P0 ;  /* 0x0000000000077806 */ /* 0x000fc800000e0100 */
[----:B------:R-:W-:-:S05]  /*0bb0*/  LOP3.LUT P0, R7, R7, RZ, R6, 0xa0, !PT ;  /* 0x000000ff07077212 */ /* 0x000fca000780a006 */
[----:B------:R-:W-:-:S05]  /*0bc0*/  VIADD R6, R7, 0xffffffff ;  /* 0xffffffff07067836 */ /* 0x000fca0000000000 */
[----:B------:R-:W-:-:S04]  /*0bd0*/  LOP3.LUT R7, R7, R6, RZ, 0xc, !PT ;  /* 0x0000000607077212 */ /* 0x000fc800078e0cff */
[----:B------:R-:W5:Y:S02]  /*0be0*/  POPC R6, R7 ;  /* 0x0000000700067309 */ /* 0x000f640000000000 */
[----:B-----5:R-:W-:-:S07]  /*0bf0*/  SEL R6, R6, 0xffffffff, P0 ;  /* 0xffffffff06067807 */ /* 0x020fce0000000000 */
.L_x_8:
[----:B------:R4:W3:Y:S02]  /*0c00*/  SHFL.IDX PT, R15, R18, R6, 0x1f ;  /* 0x00001f06120f7589 */ /* 0x0008e400000e0000 */
.L_x_7:
[----:B------:R-:W5:Y:S01]  /*0c10*/  S2R R13, SR_CgaCtaId ;  /* 0x00000000000d7919 */ /* 0x000f620000008800 */
[----:B------:R-:W-:Y:S01]  /*0c20*/  MOV R14, 0x400 ;  /* 0x00000400000e7802 */ /* 0x000fe20000000f00 */
[----:B------:R-:W-:-:S03]  /*0c30*/  IMAD.U32 R21, R0, -0x80000000, RZ ;  /* 0x8000000000157824 */ /* 0x000fc600078e00ff */
[----:B-----5:R-:W-:-:S05]  /*0c40*/  LEA R13, R13, R14, 0x18 ;  /* 0x0000000e0d0d7211 */ /* 0x020fca00078ec0ff */
[----:B------:R-:W-:-:S04]  /*0c50*/  IMAD R14, R10, 0x8, R13 ;  /* 0x000000080a0e7824 */ /* 0x000fc800078e020d */
[----:B------:R-:W5:Y:S02]  /*0c60*/  SYNCS.PHASECHK.TRANS64.TRYWAIT P0, [R14+URZ+0x60], R21 ;  /* 0x000060150e0075a7 */ /* 0x000f6400080011ff */
[----:B-----5:R-:W-:Y:S05]  /*0c70*/  @!P0 BRA `(.L_x_9) ;  /* 0x0000004000348947 */ /* 0x020fea0003800000 */
.L_x_59:
[----:B------:R-:W-:Y:S01]  /*0c80*/  ELECT P0, URZ, PT ;  /* 0x0000000000ff782f */ /* 0x000fe20003800000 */
[----:B------:R-:W-:-:S12]  /*0c90*/  IMAD.MOV.U32 R7, RZ, RZ, 0x1 ;  /* 0x00000001ff077424 */ /* 0x000fd800078e00ff */
[C---:B------:R-:W-:Y:S02]  /*0ca0*/  @P0 IMAD R13, R10.reuse, 0x10, R13 ;  /* 0x000000100a0d0824 */ /* 0x040fe400078e020d */
[----:B------:R-:W-:-:S03]  /*0cb0*/  VIADD R10, R10, 0x1 ;  /* 0x000000010a0a7836 */ /* 0x000fc60000000000 */
[----:B------:R4:W-:Y:S02]  /*0cc0*/  @P0 STS.128 [R13+0x36410], R4 ;  /* 0x036410040d000388 */ /* 0x0009e40000000c00 */
[----:B------:R-:W-:Y:S01]  /*0cd0*/  ISETP.NE.AND P0, PT, R10, 0x2, PT ;  /* 0x000000020a00780c */ /* 0x000fe20003f05270 */
[----:B------:R5:W-:Y:S06]  /*0ce0*/  MEMBAR.ALL.CTA ;  /* 0x0000000000007992 */ /* 0x000bec0000008000 */
[----:B-----5:R-:W5:Y:S01]  /*0cf0*/  FENCE.VIEW.ASYNC.S ;  /* 0x00000000000073c6 */ /* 0x020f620000000000 */
[----:B----4-:R-:W-:-:S02]  /*0d00*/  SEL R21, RZ, 0x1, P0 ;  /* 0x00000001ff157807 */ /* 0x010fc40000000000 */
[----:B------:R-:W-:Y:S02]  /*0d10*/  SEL R10, R10, RZ, P0 ;  /* 0x000000ff0a0a7207 */ /* 0x000fe40000000000 */
[----:B------:R-:W-:Y:S01]  /*0d20*/  LOP3.LUT R0, R0, R21, RZ, 0x3c, !PT ;  /* 0x0000001500007212 */ /* 0x000fe200078e3cff */
[----:B-----5:R-:W-:Y:S06]  /*0d30*/  BAR.SYNC.DEFER_BLOCKING 0x4, 0x20 ;  /* 0x0100800000007b1d */ /* 0x020fec0000010000 */
[----:B------:R4:W-:Y:S02]  /*0d40*/  SYNCS.ARRIVE.TRANS64.ART0 RZ, [R14+URZ+0x50], R7 ;  /* 0x000050070eff79a7 */ /* 0x0009e400085000ff */
.L_x_6:
[----:B------:R-:W-:-:S04]  /*0d50*/  IMAD.IADD R19, R16, 0x1, R19 ;  /* 0x0000000110137824 */ /* 0x000fc800078e0213 */
[C---:B--2---:R-:W-:Y:S01]  /*0d60*/  IMAD.HI.U32 R5, R19.reuse, R9, RZ ;  /* 0x0000000913057227 */ /* 0x044fe200078e00ff */
[----:B------:R-:W-:-:S03]  /*0d70*/  ISETP.GE.AND P0, PT, R19, 0x200, PT ;  /* 0x000002001300780c */ /* 0x000fc60003f06270 */
[----:B------:R-:W-:-:S05]  /*0d80*/  IMAD.IADD R4, R19, 0x1, -R5 ;  /* 0x0000000113047824 */ /* 0x000fca00078e0a05 */
[----:B------:R-:W-:-:S04]  /*0d90*/  SHF.R.U32.HI R4, RZ, UR8, R4 ;  /* 0x00000008ff047c19 */ /* 0x000fc80008011604 */
[----:B------:R-:W-:-:S04]  /*0da0*/  IADD3 R4, PT, PT, R5, R4, RZ ;  /* 0x0000000405047210 */ /* 0x000fc80007ffe0ff */
[----:B----4-:R-:W-:-:S05]  /*0db0*/  SHF.R.U32.HI R14, RZ, UR10, R4 ;  /* 0x0000000aff0e7c19 */ /* 0x010fca0008011604 */
[----:B------:R-:W-:-:S04]  /*0dc0*/  IMAD.MOV R14, RZ, RZ, -R14 ;  /* 0x000000ffff0e7224 */ /* 0x000fc800078e0a0e */
[----:B------:R-:W-:-:S04]  /*0dd0*/  IMAD R14, R8, R14, R19 ;  /* 0x0000000e080e7224 */ /* 0x000fc800078e0213 */
[----:B---3--:R-:W-:-:S05]  /*0de0*/  IMAD.HI.U32 R5, R14, R3, RZ ;  /* 0x000000030e057227 */ /* 0x008fca00078e00ff */
[----:B------:R-:W-:-:S04]  /*0df0*/  IADD3 R4, PT, PT, R14, -R5, RZ ;  /* 0x800000050e047210 */ /* 0x000fc80007ffe0ff */
[----:B------:R-:W-:-:S05]  /*0e00*/  SHF.R.U32.HI R4, RZ, UR7, R4 ;  /* 0x00000007ff047c19 */ /* 0x000fca0008011604 */
[----:B------:R-:W-:-:S05]  /*0e10*/  IMAD.IADD R4, R5, 0x1, R4 ;  /* 0x0000000105047824 */ /* 0x000fca00078e0204 */
[----:B------:R-:W-:-:S05]  /*0e20*/  SHF.R.U32.HI R7, RZ, UR13, R4 ;  /* 0x0000000dff077c19 */ /* 0x000fca0008011604 */
[----:B------:R-:W-:-:S05]  /*0e30*/  IMAD.HI.U32 R5, R7, R12, RZ ;  /* 0x0000000c07057227 */ /* 0x000fca00078e00ff */
[----:B------:R-:W-:-:S04]  /*0e40*/  IADD3 R4, PT, PT, R7, -R5, RZ ;  /* 0x8000000507047210 */ /* 0x000fc80007ffe0ff */
[----:B------:R-:W-:-:S05]  /*0e50*/  SHF.R.U32.HI R4, RZ, UR17, R4 ;  /* 0x00000011ff047c19 */ /* 0x000fca0008011604 */
[----:B------:R-:W-:Y:S01]  /*0e60*/  IMAD.IADD R4, R5, 0x1, R4 ;  /* 0x0000000105047824 */ /* 0x000fe200078e0204 */
[----:B------:R-:W-:-:S04]  /*0e70*/  IADD3 R5, PT, PT, -R7, RZ, RZ ;  /* 0x000000ff07057210 */ /* 0x000fc80007ffe1ff */
[----:B------:R-:W-:Y:S01]  /*0e80*/  SHF.R.U32.HI R4, RZ, UR16, R4 ;  /* 0x00000010ff047c19 */ /* 0x000fe20008011604 */
[----:B------:R-:W-:-:S03]  /*0e90*/  IMAD R5, R2, R5, R14 ;  /* 0x0000000502057224 */ /* 0x000fc600078e020e */
[----:B------:R-:W-:-:S05]  /*0ea0*/  IADD3 R4, PT, PT, -R4, RZ, RZ ;  /* 0x000000ff04047210 */ /* 0x000fca0007ffe1ff */
[----:B-1----:R-:W-:Y:S01]  /*0eb0*/  IMAD R4, R11, R4, R7 ;  /* 0x000000040b047224 */ /* 0x002fe200078e0207 */
[----:B------:R-:W-:Y:S06]  /*0ec0*/  @!P0 BRA `(.L_x_10) ;  /* 0xfffffffc00048947 */ /* 0x000fec000383ffff */
.L_x_5:
[----:B------:R-:W3:Y:S01]  /*0ed0*/  S2R R3, SR_CgaCtaId ;  /* 0x0000000000037919 */ /* 0x000ee20000008800 */
[----:B--2---:R-:W-:Y:S01]  /*0ee0*/  MOV R2, 0x400 ;  /* 0x0000040000027802 */ /* 0x004fe20000000f00 */
[----:B------:R-:W-:Y:S01]  /*0ef0*/  IMAD.U32 R6, R0, -0x80000000, RZ ;  /* 0x8000000000067824 */ /* 0x000fe200078e00ff */
[C---:B------:R-:W-:Y:S01]  /*0f00*/  ISETP.NE.AND P0, PT, R10.reuse, 0x1, PT ;  /* 0x000000010a00780c */ /* 0x040fe20003f05270 */
[----:B------:R-:W-:-:S05]  /*0f10*/  VIADD R8, R10, 0x2 ;  /* 0x000000020a087836 */ /* 0x000fca0000000000 */
[----:B------:R-:W-:Y:S02]  /*0f20*/  SEL R8, R8, 0x1, P0 ;  /* 0x0000000108087807 */ /* 0x000fe40000000000 */
[----:B---3--:R-:W-:-:S05]  /*0f30*/  LEA R3, R3, R2, 0x18 ;  /* 0x0000000203037211 */ /* 0x008fca00078ec0ff */
[----:B------:R-:W-:-:S04]  /*0f40*/  IMAD R2, R10, 0x8, R3 ;  /* 0x000000080a027824 */ /* 0x000fc800078e0203 */
[----:B------:R-:W2:Y:S02]  /*0f50*/  SYNCS.PHASECHK.TRANS64.TRYWAIT P1, [R2+URZ+0x60], R6 ;  /* 0x00006006020075a7 */ /* 0x000ea400080211ff */
[----:B--2---:R-:W-:Y:S05]  /*0f60*/  @!P1 BRA `(.L_x_11) ;  /* 0x0000003c00909947 */ /* 0x004fea0003800000 */
.L_x_61:
[----:B------:R-:W-:Y:S02]  /*0f70*/  ELECT P2, URZ, PT ;  /* 0x0000000000ff782f */ /* 0x000fe40003840000 */
[----:B------:R-:W-:Y:S01]  /*0f80*/  ISETP.NE.AND P0, PT, R8, 0x2, PT ;  /* 0x000000020800780c */ /* 0x000fe20003f05270 */
[----:B--2---:R-:W-:-:S03]  /*0f90*/  IMAD.MOV.U32 R7, RZ, RZ, RZ ;  /* 0x000000ffff077224 */ /* 0x004fc600078e00ff */
[----:B------:R-:W-:Y:S02]  /*0fa0*/  ISETP.EQ.XOR P1, PT, R10, 0x1, !P0 ;  /* 0x000000010a00780c */ /* 0x000fe40004722a70 */
[----:B------:R-:W-:Y:S02]  /*0fb0*/  SEL R8, R8, RZ, P0 ;  /* 0x000000ff08087207 */ /* 0x000fe40000000000 */
[----:B------:R-:W-:-:S03]  /*0fc0*/  SEL R9, RZ, 0x1, !P1 ;  /* 0x00000001ff097807 */ /* 0x000fc60004800000 */
[--C-:B------:R-:W-:Y:S01]  /*0fd0*/  IMAD R8, R8, 0x8, R3.reuse ;  /* 0x0000000808087824 */ /* 0x100fe200078e0203 */
[----:B------:R-:W-:Y:S01]  /*0fe0*/  LOP3.LUT R9, R0, R9, RZ, 0x3c, !PT ;  /* 0x0000000900097212 */ /* 0x000fe200078e3cff */
[----:B------:R-:W-:Y:S02]  /*0ff0*/  @P2 IMAD R10, R10, 0x10, R3 ;  /* 0x000000100a0a2824 */ /* 0x000fe400078e0203 */
[----:B------:R-:W-:Y:S02]  /*1000*/  @P2 IMAD.MOV.U32 R6, RZ, RZ, -0x1 ;  /* 0xffffffffff062424 */ /* 0x000fe400078e00ff */
[----:B------:R-:W-:Y:S02]  /*1010*/  IMAD.MOV.U32 R3, RZ, RZ, 0x1 ;  /* 0x00000001ff037424 */ /* 0x000fe400078e00ff */
[----:B------:R-:W-:Y:S01]  /*1020*/  IMAD.U32 R12, R9, -0x80000000, RZ ;  /* 0x80000000090c7824 */ /* 0x000fe200078e00ff */
[----:B------:R2:W-:Y:S01]  /*1030*/  @P2 STS.128 [R10+0x36410], R4 ;  /* 0x036410040a002388 */ /* 0x0005e20000000c00 */
[----:B------:R3:W-:Y:S06]  /*1040*/  MEMBAR.ALL.CTA ;  /* 0x0000000000007992 */ /* 0x0007ec0000008000 */
[----:B---3--:R-:W3:Y:S02]  /*1050*/  FENCE.VIEW.ASYNC.S ;  /* 0x00000000000073c6 */ /* 0x008ee40000000000 */
[----:B---3--:R-:W-:Y:S06]  /*1060*/  BAR.SYNC.DEFER_BLOCKING 0x4, 0x20 ;  /* 0x0100800000007b1d */ /* 0x008fec0000010000 */
[----:B------:R2:W-:Y:S01]  /*1070*/  SYNCS.ARRIVE.TRANS64.ART0 RZ, [R2+URZ+0x50], R3 ;  /* 0x0000500302ff79a7 */ /* 0x0005e200085000ff */
[----:B------:R-:W3:Y:S02]  /*1080*/  SYNCS.PHASECHK.TRANS64.TRYWAIT P0, [R8+URZ+0x60], R12 ;  /* 0x0000600c080075a7 */ /* 0x000ee400080011ff */
[----:B--23--:R-:W-:Y:S05]  /*1090*/  @!P0 BRA `(.L_x_12) ;  /* 0x0000003c005c8947 */ /* 0x00cfea0003800000 */
.L_x_4:
[----:B------:R-:W-:-:S13]  /*10a0*/  ISETP.NE.AND P0, PT, R82, 0x5, PT ;  /* 0x000000055200780c */ /* 0x000fda0003f05270 */
[----:B------:R-:W-:Y:S05]  /*10b0*/  @P0 BRA `(.L_x_13) ;  /* 0x0000000400f00947 */ /* 0x000fea0003800000 */
[----:B------:R-:W3:Y:S01]  /*10c0*/  S2UR UR23, SR_CgaCtaId ;  /* 0x00000000001779c3 */ /* 0x000ee20000008800 */
[----:B------:R-:W-:Y:S02]  /*10d0*/  UMOV UR4, 0x400 ;  /* 0x0000040000047882 */ /* 0x000fe40000000000 */
[----:B---3--:R-:W-:-:S09]  /*10e0*/  ULEA UR23, UR23, UR4, 0x18 ;  /* 0x0000000417177291 */ /* 0x008fd2000f8ec0ff */
[----:B------:R-:W3:Y:S02]  /*10f0*/  SYNCS.PHASECHK.TRANS64.TRYWAIT P0, [UR23+0x50], RZ ;  /* 0x000050ffff0075a7 */ /* 0x000ee40008001117 */
[----:B---3--:R-:W-:Y:S05]  /*1100*/  @!P0 BRA `(.L_x_14) ;  /* 0x0000003c00588947 */ /* 0x008fea0003800000 */
.L_x_64:
[----:B------:R-:W4:Y:S01]  /*1110*/  LDS.128 R4, [UR23+0x36410] ;  /* 0x03641017ff047984 */ /* 0x000f220008000c00 */
[----:B---3--:R-:W-:Y:S01]  /*1120*/  HFMA2 R0, -RZ, RZ, 0, 5.9604644775390625e-08 ;  /* 0x00000001ff007431 */ /* 0x008fe200000001ff */
[----:B------:R-:W-:Y:S01]  /*1130*/  UMOV UR30, 0x1 ;  /* 0x00000001001e7882 */ /* 0x000fe20000000000 */
[----:B------:R-:W-:Y:S01]  /*1140*/  UMOV UR29, URZ ;  /* 0x000000ff001d7c82 */ /* 0x000fe20008000000 */
[----:B------:R3:W-:Y:S06]  /*1150*/  MEMBAR.ALL.CTA ;  /* 0x0000000000007992 */ /* 0x0007ec0000008000 */
[----:B---3--:R-:W3:Y:S02]  /*1160*/  FENCE.VIEW.ASYNC.S ;  /* 0x00000000000073c6 */ /* 0x008ee40000000000 */
[----:B---3--:R3:W-:Y:S01]  /*1170*/  SYNCS.ARRIVE.TRANS64.ART0 RZ, [UR23+0x60], R0 ;  /* 0x00006000ffff79a7 */ /* 0x0087e20008500017 */
[----:B----4-:R-:W-:-:S13]  /*1180*/  ISETP.NE.AND P0, PT, R7, 0x1, PT ;  /* 0x000000010700780c */ /* 0x010fda0003f05270 */
[----:B---3--:R-:W-:Y:S05]  /*1190*/  @P0 BRA `(.L_x_15) ;  /* 0x0000000400680947 */ /* 0x008fea0003800000 */
[----:B------:R-:W3:Y:S01]  /*11a0*/  LDCU.64 UR4, c[0x0][0x348] ;  /* 0x00006900ff0477ac */ /* 0x000ee20008000a00 */
[----:B------:R-:W-:Y:S01]  /*11b0*/  R2UR UR11, R5 ;  /* 0x00000000050b72ca */ /* 0x000fe200000e0000 */
[----:B--2---:R-:W-:Y:S01]  /*11c0*/  IMAD.MOV.U32 R8, RZ, RZ, 0x1 ;  /* 0x00000001ff087424 */ /* 0x004fe200078e00ff */
[----:B------:R-:W-:Y:S01]  /*11d0*/  R2UR UR19, R4 ;  /* 0x00000000041372ca */ /* 0x000fe200000e0000 */
[----:B------:R-:W-:Y:S01]  /*11e0*/  IMAD.MOV.U32 R2, RZ, RZ, RZ ;  /* 0x000000ffff027224 */ /* 0x000fe200078e00ff */
[----:B------:R-:W-:Y:S01]  /*11f0*/  R2UR UR28, R6 ;  /* 0x00000000061c72ca */ /* 0x000fe200000e0000 */
[----:B------:R-:W-:Y:S01]  /*1200*/  UMOV UR30, 0x1 ;  /* 0x00000001001e7882 */ /* 0x000fe20000000000 */
[----:B------:R-:W-:Y:S01]  /*1210*/  UMOV UR29, URZ ;  /* 0x000000ff001d7c82 */ /* 0x000fe20008000000 */
[----:B------:R-:W-:Y:S01]  /*1220*/  UMOV UR18, URZ ;  /* 0x000000ff00127c82 */ /* 0x000fe20008000000 */
[----:B------:R-:W-:Y:S01]  /*1230*/  UMOV UR10, URZ ;  /* 0x000000ff000a7c82 */ /* 0x000fe20008000000 */
[----:B---3--:R-:W-:-:S02]  /*1240*/  UIADD3 UR38, UP3, UPT, UR4, 0x40, URZ ;  /* 0x0000004004267890 */ /* 0x008fc4000ff7e0ff */
[----:B------:R-:W-:Y:S02]  /*1250*/  UIADD3 UR36, UP2, UPT, UR4, 0xc0, URZ ;  /* 0x000000c004247890 */ /* 0x000fe4000ff5e0ff */
[----:B------:R-:W-:Y:S02]  /*1260*/  UIADD3 UR34, UP1, UPT, UR4, 0x140, URZ ;  /* 0x0000014004227890 */ /* 0x000fe4000ff3e0ff */
[----:B------:R-:W-:Y:S02]  /*1270*/  UIADD3 UR32, UP0, UPT, UR4, 0x1c0, URZ ;  /* 0x000001c004207890 */ /* 0x000fe4000ff1e0ff */
[----:B------:R-:W-:Y:S02]  /*1280*/  UIADD3.X UR39, UPT, UPT, URZ, UR5, URZ, UP3, !UPT ;  /* 0x00000005ff277290 */ /* 0x000fe40009ffe4ff */
[----:B------:R-:W-:Y:S02]  /*1290*/  UIADD3.X UR37, UPT, UPT, URZ, UR5, URZ, UP2, !UPT ;  /* 0x00000005ff257290 */ /* 0x000fe400097fe4ff */
[----:B------:R-:W-:-:S02]  /*12a0*/  UIADD3.X UR35, UPT, UPT, URZ, UR5, URZ, UP1, !UPT ;  /* 0x00000005ff237290 */ /* 0x000fc40008ffe4ff */
[----:B------:R-:W-:-:S12]  /*12b0*/  UIADD3.X UR33, UPT, UPT, URZ, UR5, URZ, UP0, !UPT ;  /* 0x00000005ff217290 */ /* 0x000fd800087fe4ff */
.L_x_20:
[----:B------:R-:W-:Y:S01]  /*12c0*/  USHF.L.U32 UR4, UR30, 0x1f, URZ ;  /* 0x0000001f1e047899 */ /* 0x000fe200080006ff */
[----:B------:R-:W-:Y:S01]  /*12d0*/  HFMA2 R3, -RZ, RZ, 0, -6 ;  /* 0x0000c600ff037431 */ /* 0x000fe200000001ff */
[----:B------:R-:W-:Y:S02]  /*12e0*/  ULEA UR5, UR29, UR23, 0x3 ;  /* 0x000000171d057291 */ /* 0x000fe4000f8e18ff */
[----:B------:R-:W-:Y:S02]  /*12f0*/  USHF.L.U32 UR27, UR11, 0x8, URZ ;  /* 0x000000080b1b7899 */ /* 0x000fe400080006ff */
[----:B------:R-:W-:Y:S01]  /*1300*/  MOV R0, UR4 ;  /* 0x0000000400007c02 */ /* 0x000fe20008000f00 */
[----:B------:R-:W-:Y:S02]  /*1310*/  USHF.L.U32 UR7, UR19, 0x7, URZ ;  /* 0x0000000713077899 */ /* 0x000fe400080006ff */
[----:B------:R-:W-:Y:S02]  /*1320*/  UIADD3 UR11, UPT, UPT, UR11, UR11, URZ ;  /* 0x0000000b0b0b7290 */ /* 0x000fe4000fffe0ff */
[----:B---3--:R2:W3:Y:S01]  /*1330*/  SYNCS.PHASECHK.TRANS64.TRYWAIT P2, [UR5+0x20], R0 ;  /* 0x00002000ff0075a7 */ /* 0x0084e20008041105 */
[----:B------:R-:W-:-:S09]  /*1340*/  UMOV UR20, URZ ;  /* 0x000000ff00147c82 */ /* 0x000fd20008000000 */
.L_x_18:
[----:B----4-:R-:W-:Y:S02]  /*1350*/  UIADD3 UR9, UPT, UPT, UR29, 0x1, URZ ;  /* 0x000000011d097890 */ /* 0x010fe4000fffe0ff */
[----:B------:R-:W-:Y:S02]  /*1360*/  USHF.L.U32 UR6, UR20, 0x7, URZ ;  /* 0x0000000714067899 */ /* 0x000fe400080006ff */
[----:B------:R-:W-:Y:S02]  /*1370*/  ULEA UR5, UR29, UR23, 0x3 ;  /* 0x000000171d057291 */ /* 0x000fe4000f8e18ff */
[----:B------:R-:W-:Y:S02]  /*1380*/  ULEA UR4, UR29, UR23, 0xe ;  /* 0x000000171d047291 */ /* 0x000fe4000f8e70ff */
[----:B------:R-:W-:Y:S02]  /*1390*/  ULEA UR24, UR29, UR23, 0xf ;  /* 0x000000171d187291 */ /* 0x000fe4000f8e78ff */
[----:B------:R-:W-:-:S02]  /*13a0*/  UISETP.NE.AND UP1, UPT, UR9, 0x4, UPT ;  /* 0x000000040900788c */ /* 0x000fc4000bf25270 */
[----:B------:R-:W-:Y:S02]  /*13b0*/  ULEA UR16, UR29, UR23, 0x9 ;  /* 0x000000171d107291 */ /* 0x000fe4000f8e48ff */
[----:B------:R-:W-:Y:S02]  /*13c0*/  ULEA UR8, UR29, UR23, 0xa ;  /* 0x000000171d087291 */ /* 0x000fe4000f8e50ff */
[----:B------:R-:W-:Y:S02]  /*13d0*/  UIADD3 UR4, UPT, UPT, UR4, 0x4c00, URZ ;  /* 0x00004c0004047890 */ /* 0x000fe4000fffe0ff */
[----:B------:R-:W-:Y:S02]  /*13e0*/  UIADD3 UR24, UPT, UPT, UR24, 0x14c00, URZ ;  /* 0x00014c0018187890 */ /* 0x000fe4000fffe0ff */
[----:B------:R-:W-:Y:S02]  /*13f0*/  USEL UR21, URZ, 0x1, UP1 ;  /* 0x00000001ff157887 */ /* 0x000fe40008800000 */
[----:B------:R-:W-:Y:S01]  /*1400*/  UISETP.GT.U32.AND UP0, UPT, UR20, 0x1e, UPT ;  /* 0x0000001e1400788c */ /* 0x000fe2000bf04070 */
[----:B------:R-:W-:Y:S01]  /*1410*/  UMOV UR12, UR20 ;  /* 0x00000014000c7c82 */ /* 0x000fe20008000000 */
[----:B------:R-:W-:Y:S01]  /*1420*/  UMOV UR13, UR28 ;  /* 0x0000001c000d7c82 */ /* 0x000fe20008000000 */
[----:B------:R-:W-:Y:S01]  /*1430*/  UMOV UR25, UR5 ;  /* 0x0000000500197c82 */ /* 0x000fe20008000000 */
[----:B------:R-:W-:Y:S01]  /*1440*/  UMOV UR26, UR6 ;  /* 0x00000006001a7c82 */ /* 0x000fe20008000000 */
[----:B---3--:R-:W-:Y:S06]  /*1450*/  @P2 BRA `(.L_x_16) ;  /* 0x0000000000102947 */ /* 0x008fec0003800000 */
[----:B------:R-:W-:-:S06]  /*1460*/  USHF.L.U32 UR17, UR30, 0x1f, URZ ;  /* 0x0000001f1e117899 */ /* 0x000fcc00080006ff */
[----:B--2---:R-:W-:-:S04]  /*1470*/  MOV R0, UR17 ;  /* 0x0000001100007c02 */ /* 0x004fc80008000f00 */
[----:B------:R-:W2:Y:S02]  /*1480*/  SYNCS.PHASECHK.TRANS64.TRYWAIT P0, [UR5+0x20], R0 ;  /* 0x00002000ff0075a7 */ /* 0x000ea40008001105 */
[----:B--2---:R-:W-:Y:S05]  /*1490*/  @!P0 BRA `(.L_x_17) ;  /* 0x00000038008c8947 */ /* 0x004fea0003800000 */
.L_x_16:
[----:B------:R-:W-:Y:S02]  /*14a0*/  ELECT P1, URZ, PT ;  /* 0x0000000000ff782f */ /* 0x000fe40003820000 */
[----:B------:R-:W-:Y:S01]  /*14b0*/  PLOP3.LUT P0, PT, PT, PT, UP0, 0x80, 0x8 ;  /* 0x000000000008781c */ /* 0x000fe20003f0f008 */
[----:B------:R-:W-:Y:S01]  /*14c0*/  ULOP3.LUT UR30, UR30, UR21, URZ, 0x3c, !UPT ;  /* 0x000000151e1e7292 */ /* 0x000fe2000f8e3cff */
[----:B------:R-:W-:Y:S01]  /*14d0*/  PLOP3.LUT P2, PT, PT, PT, PT, 0x80, 0x8 ;  /* 0x000000000008781c */ /* 0x000fe20003f4f070 */
[----:B------:R-:W-:Y:S02]  /*14e0*/  USEL UR29, UR9, URZ, UP1 ;  /* 0x000000ff091d7287 */ /* 0x000fe40008800000 */
[----:B------:R-:W-:Y:S02]  /*14f0*/  UIADD3 UR16, UPT, UPT, UR16, 0x34c00, URZ ;  /* 0x00034c0010107890 */ /* 0x000fe4000fffe0ff */
[----:B------:R-:W-:Y:S02]  /*1500*/  UIADD3 UR8, UPT, UPT, UR8, 0x35400, URZ ;  /* 0x0003540008087890 */ /* 0x000fe4000fffe0ff */
[----:B------:R-:W-:-:S02]  /*1510*/  @!UP0 USHF.L.U32 UR21, UR30, 0x1f, URZ ;  /* 0x0000001f1e158899 */ /* 0x000fc400080006ff */
[----:B------:R-:W-:Y:S01]  /*1520*/  @!UP0 ULEA UR22, UR29, UR23, 0x3 ;  /* 0x000000171d168291 */ /* 0x000fe2000f8e18ff */
[----:B------:R4:W-:Y:S01]  /*1530*/  @P1 SYNCS.ARRIVE.TRANS64 RZ, [UR5], R3 ;  /* 0x00000003ffff19a7 */ /* 0x0009e20008000005 */
[----:B------:R-:W-:Y:S01]  /*1540*/  UMOV UR17, UR5 ;  /* 0x0000000500117c82 */ /* 0x000fe20008000000 */
[----:B------:R-:W-:Y:S01]  /*1550*/  UTMALDG.2D [UR4], [UR38], desc[URZ] ;  /* 0x0000ff04260075b4 */ /* 0x000fe20008009000 */
[----:B--2---:R-:W-:Y:S01]  /*1560*/  IMAD.U32 R0, RZ, RZ, UR21 ;  /* 0x00000015ff007e24 */ /* 0x004fe2000f8e00ff */
[----:B------:R-:W-:Y:S01]  /*1570*/  UMOV UR9, UR5 ;  /* 0x0000000500097c82 */ /* 0x000fe20008000000 */
[----:B------:R-:W-:-:S04]  /*1580*/  UIADD3 UR21, UPT, UPT, UR20, 0x1, URZ ;  /* 0x0000000114157890 */ /* 0x000fc8000fffe0ff */
[----:B------:R-:W-:Y:S01]  /*1590*/  UISETP.NE.AND UP0, UPT, UR21, 0x20, UPT ;  /* 0x000000201500788c */ /* 0x000fe2000bf05270 */
[----:B------:R-:W-:Y:S01]  /*15a0*/  UTMALDG.3D [UR24], [UR36], desc[URZ] ;  /* 0x0000ff18240075b4 */ /* 0x000fe20008011000 */
[----:B------:R2:W-:Y:S01]  /*15b0*/  UTMALDG.3D [UR16], [UR34], desc[URZ] ;  /* 0x0000ff10220075b4 */ /* 0x0005e20008011000 */
[----:B------:R4:W-:Y:S01]  /*15c0*/  UTMALDG.4D [UR8], [UR32], desc[URZ] ;  /* 0x0000ff08200075b4 */ /* 0x0009e20008019000 */
[----:B------:R4:W3:Y:S01]  /*15d0*/  @!P0 SYNCS.PHASECHK.TRANS64.TRYWAIT P2, [UR22+0x20], R0 ;  /* 0x00002000ff0085a7 */ /* 0x0008e20008041116 */
[----:B--2---:R-:W-:-:S04]  /*15e0*/  UMOV UR20, UR21 ;  /* 0x0000001500147c82 */ /* 0x004fc80008000000 */
[----:B------:R-:W-:Y:S05]  /*15f0*/  BRA.U UP0, `(.L_x_18) ;  /* 0xfffffffd00547547 */ /* 0x000fea000b83ffff */
[----:B----4-:R-:W-:Y:S02]  /*1600*/  LEA R3, R8, UR23, 0x3 ;  /* 0x0000001708037c11 */ /* 0x010fe4000f8e18ff */
[----:B------:R-:W-:-:S04]  /*1610*/  SHF.L.U32 R4, R2, 0x1f, RZ ;  /* 0x0000001f02047819 */ /* 0x000fc800000006ff */
[----:B------:R-:W2:Y:S02]  /*1620*/  SYNCS.PHASECHK.TRANS64.TRYWAIT P0, [R3+URZ+0x50], R4 ;  /* 0x00005004030075a7 */ /* 0x000ea400080011ff */
[----:B--2---:R-:W-:Y:S05]  /*1630*/  @!P0 BRA `(.L_x_19) ;  /* 0x0000003800448947 */ /* 0x004fea0003800000 */
.L_x_67:
[C---:B------:R-:W-:Y:S01]  /*1640*/  LEA R4, R8.reuse, UR23, 0x4 ;  /* 0x0000001708047c11 */ /* 0x040fe2000f8e20ff */
[----:B------:R-:W-:Y:S02]  /*1650*/  VIADD R8, R8, 0x1 ;  /* 0x0000000108087836 */ /* 0x000fe40000000000 */
[----:B------:R-:W-:-:S03]  /*1660*/  IMAD.MOV.U32 R0, RZ, RZ, 0x1 ;  /* 0x00000001ff007424 */ /* 0x000fc600078e00ff */
[----:B--2---:R-:W2:Y:S01]  /*1670*/  LDS.128 R4, [R4+0x36410] ;  /* 0x0364100004047984 */ /* 0x004ea20000000c00 */
[C---:B------:R-:W-:Y:S01]  /*1680*/  ISETP.NE.AND P1, PT, R8.reuse, 0x2, PT ;  /* 0x000000020800780c */ /* 0x040fe20003f25270 */
[----:B------:R4:W-:Y:S06]  /*1690*/  MEMBAR.ALL.CTA ;  /* 0x0000000000007992 */ /* 0x0009ec0000008000 */
[----:B----4-:R-:W4:Y:S01]  /*16a0*/  FENCE.VIEW.ASYNC.S ;  /* 0x00000000000073c6 */ /* 0x010f220000000000 */
[----:B------:R-:W-:Y:S01]  /*16b0*/  SEL R8, R8, RZ, P1 ;  /* 0x000000ff08087207 */ /* 0x000fe20000800000 */
[----:B----4-:R4:W-:Y:S01]  /*16c0*/  SYNCS.ARRIVE.TRANS64.ART0 RZ, [R3+URZ+0x60], R0 ;  /* 0x0000600003ff79a7 */ /* 0x0109e200085000ff */
[----:B--2---:R-:W-:-:S02]  /*16d0*/  ISETP.NE.AND P0, PT, R7, 0x1, PT ;  /* 0x000000010700780c */ /* 0x004fc40003f05270 */
[----:B------:R-:W-:Y:S02]  /*16e0*/  R2UR UR11, R5 ;  /* 0x00000000050b72ca */ /* 0x000fe400000e0000 */
[----:B------:R-:W-:Y:S02]  /*16f0*/  R2UR UR19, R4 ;  /* 0x00000000041372ca */ /* 0x000fe400000e0000 */
[----:B------:R-:W-:Y:S02]  /*1700*/  R2UR UR28, R6 ;  /* 0x00000000061c72ca */ /* 0x000fe400000e0000 */
[----:B----4-:R-:W-:-:S04]  /*1710*/  SEL R3, RZ, 0x1, P1 ;  /* 0x00000001ff037807 */ /* 0x010fc80000800000 */
[----:B------:R-:W-:Y:S01]  /*1720*/  LOP3.LUT R2, R2, R3, RZ, 0x3c, !PT ;  /* 0x0000000302027212 */ /* 0x000fe200078e3cff */
[----:B------:R-:W-:Y:S08]  /*1730*/  @!P0 BRA `(.L_x_20) ;  /* 0xfffffff800e08947 */ /* 0x000ff0000383ffff */
.L_x_15:
[----:B------:R-:W-:Y:S02]  /*1740*/  UISETP.NE.AND UP0, UPT, UR29, 0x3, UPT ;  /* 0x000000031d00788c */ /* 0x000fe4000bf05270 */
[----:B------:R-:W-:-:S04]  /*1750*/  UIADD3 UR5, UPT, UPT, UR29, 0x2, URZ ;  /* 0x000000021d057890 */ /* 0x000fc8000fffe0ff */
[----:B------:R-:W-:-:S04]  /*1760*/  USEL UR5, UR5, 0x1, UP0 ;  /* 0x0000000105057887 */ /* 0x000fc80008000000 */
[----:B------:R-:W-:Y:S02]  /*1770*/  UISETP.NE.AND UP0, UPT, UR5, 0x4, UPT ;  /* 0x000000040500788c */ /* 0x000fe4000bf05270 */
[----:B------:R-:W-:Y:S02]  /*1780*/  UIADD3 UR5, UPT, UPT, UR5, 0x1, URZ ;  /* 0x0000000105057890 */ /* 0x000fe4000fffe0ff */
[----:B------:R-:W-:Y:S02]  /*1790*/  UISETP.EQ.XOR UP1, UPT, UR29, 0x3, !UP0 ;  /* 0x000000031d00788c */ /* 0x000fe4000c722a70 */
[----:B------:R-:W-:-:S04]  /*17a0*/  USEL UR5, UR5, 0x1, UP0 ;  /* 0x0000000105057887 */ /* 0x000fc80008000000 */
[----:B------:R-:W-:Y:S02]  /*17b0*/  UISETP.EQ.XOR UP1, UPT, UR5, 0x4, UP1 ;  /* 0x000000040500788c */ /* 0x000fe40008f22a70 */
[----:B------:R-:W-:Y:S02]  /*17c0*/  UISETP.NE.AND UP0, UPT, UR5, 0x4, UPT ;  /* 0x000000040500788c */ /* 0x000fe4000bf05270 */
[----:B------:R-:W-:Y:S02]  /*17d0*/  USEL UR4, URZ, 0x1, !UP1 ;  /* 0x00000001ff047887 */ /* 0x000fe4000c800000 */
[----:B------:R-:W-:Y:S02]  /*17e0*/  USEL UR5, UR5, URZ, UP0 ;  /* 0x000000ff05057287 */ /* 0x000fe40008000000 */
[----:B------:R-:W-:Y:S02]  /*17f0*/  ULOP3.LUT UR4, UR30, UR4, URZ, 0x3c, !UPT ;  /* 0x000000041e047292 */ /* 0x000fe4000f8e3cff */
[----:B------:R-:W-:-:S02]  /*1800*/  ULEA UR5, UR5, UR23, 0x3 ;  /* 0x0000001705057291 */ /* 0x000fc4000f8e18ff */
[----:B------:R-:W-:-:S06]  /*1810*/  USHF.L.U32 UR4, UR4, 0x1f, URZ ;  /* 0x0000001f04047899 */ /* 0x000fcc00080006ff */
[----:B------:R-:W-:-:S04]  /*1820*/  MOV R0, UR4 ;  /* 0x0000000400007c02 */ /* 0x000fc80008000f00 */
[----:B------:R-:W4:Y:S02]  /*1830*/  SYNCS.PHASECHK.TRANS64.TRYWAIT P0, [UR5+0x20], R0 ;  /* 0x00002000ff0075a7 */ /* 0x000f240008001105 */
[----:B----4-:R-:W-:Y:S05]  /*1840*/  @!P0 BRA `(.L_x_21) ;  /* 0x0000003400d88947 */ /* 0x010fea0003800000 */
.L_x_69:
[----:B------:R-:W-:-:S13]  /*1850*/  ELECT P0, URZ, PT ;  /* 0x0000000000ff782f */ /* 0x000fda0003800000 */
[----:B----4-:R-:W-:-:S04]  /*1860*/  @P0 MOV R0, 0xc600 ;  /* 0x0000c60000000802 */ /* 0x010fc80000000f00 */
[----:B------:R4:W-:Y:S03]  /*1870*/  @P0 SYNCS.ARRIVE.TRANS64 RZ, [UR5], R0 ;  /* 0x00000000ffff09a7 */ /* 0x0009e60008000005 */
.L_x_13:
[----:B------:R-:W-:-:S13]  /*1880*/  ISETP.NE.AND P0, PT, R82, 0x4, PT ;  /* 0x000000045200780c */ /* 0x000fda0003f05270 */
[----:B------:R-:W-:Y:S05]  /*1890*/  @P0 BRA `(.L_x_22) ;  /* 0x0000000800b40947 */ /* 0x000fea0003800000 */
[----:B------:R-:W5:Y:S08]  /*18a0*/  S2UR UR12, SR_CgaCtaId ;  /* 0x00000000000c79c3 */ /* 0x000f700000008800 */
[----:B------:R-:W-:Y:S06]  /*18b0*/  BAR.SYNC.DEFER_BLOCKING 0x3, 0xa0 ;  /* 0x00c2800000007b1d */ /* 0x000fec0000010000 */
[----:B------:R-:W-:-:S02]  /*18c0*/  UMOV UR4, 0x400 ;  /* 0x0000040000047882 */ /* 0x000fc40000000000 */
[----:B-----5:R-:W-:-:S09]  /*18d0*/  ULEA UR12, UR12, UR4, 0x18 ;  /* 0x000000040c0c7291 */ /* 0x020fd2000f8ec0ff */
[----:B----4-:R-:W4:Y:S01]  /*18e0*/  LDS R0, [UR12+0x78] ;  /* 0x0000780cff007984 */ /* 0x010f220008000800 */
[----:B------:R-:W5:Y:S02]  /*18f0*/  SYNCS.PHASECHK.TRANS64.TRYWAIT P0, [UR12+0x50], RZ ;  /* 0x000050ffff0075a7 */ /* 0x000f64000800110c */
[----:B----45:R-:W-:Y:S05]  /*1900*/  @!P0 BRA `(.L_x_23) ;  /* 0x0000003400c88947 */ /* 0x030fea0003800000 */
.L_x_71:
[----:B------:R-:W5:Y:S01]  /*1910*/  LDS R3, [UR12+0x3641c] ;  /* 0x03641c0cff037984 */ /* 0x000f620008000800 */
[----:B----4-:R-:W-:Y:S01]  /*1920*/  IMAD.MOV.U32 R2, RZ, RZ, 0x1 ;  /* 0x00000001ff027424 */ /* 0x010fe200078e00ff */
[----:B------:R-:W-:Y:S01]  /*1930*/  R2UR UR32, R0 ;  /* 0x00000000002072ca */ /* 0x000fe200000e0000 */
[----:B------:R-:W-:Y:S01]  /*1940*/  UMOV UR31, 0x1 ;  /* 0x00000001001f7882 */ /* 0x000fe20000000000 */
[----:B------:R4:W-:Y:S06]  /*1950*/  MEMBAR.ALL.CTA ;  /* 0x0000000000007992 */ /* 0x0009ec0000008000 */
[----:B----4-:R-:W4:Y:S02]  /*1960*/  FENCE.VIEW.ASYNC.S ;  /* 0x00000000000073c6 */ /* 0x010f240000000000 */
[----:B----4-:R4:W-:Y:S01]  /*1970*/  SYNCS.ARRIVE.TRANS64.ART0 RZ, [UR12+0x60], R2 ;  /* 0x00006002ffff79a7 */ /* 0x0109e2000850000c */
[----:B-----5:R-:W-:-:S13]  /*1980*/  ISETP.NE.AND P0, PT, R3, 0x1, PT ;  /* 0x000000010300780c */ /* 0x020fda0003f05270 */
[----:B----4-:R-:W-:Y:S05]  /*1990*/  @P0 BRA `(.L_x_24) ;  /* 0x0000000800540947 */ /* 0x010fea0003800000 */
[----:B------:R-:W-:Y:S01]  /*19a0*/  UIADD3 UR10, UPT, UPT, UR32, 0x1d0, URZ ;  /* 0x000001d0200a7890 */ /* 0x000fe2000fffe0ff */
[----:B------:R-:W-:Y:S01]  /*19b0*/  HFMA2 R5, -RZ, RZ, 0, 5.9604644775390625e-08 ;  /* 0x00000001ff057431 */ /* 0x000fe200000001ff */
[----:B------:R-:W-:Y:S01]  /*19c0*/  UIADD3 UR8, UPT, UPT, UR32, 0x400001d0, URZ ;  /* 0x400001d020087890 */ /* 0x000fe2000fffe0ff */
[----:B------:R-:W-:Y:S01]  /*19d0*/  MOV R4, RZ ;  /* 0x000000ff00047202 */ /* 0x000fe20000000f00 */
[----:B------:R-:W-:Y:S02]  /*19e0*/  UIADD3 UR6, UPT, UPT, UR32, -0x7ffffe30, URZ ;  /* 0x800001d020067890 */ /* 0x000fe4000fffe0ff */
[----:B------:R-:W-:Y:S02]  /*19f0*/  UIADD3 UR4, UPT, UPT, UR32, -0x3ffffe30, URZ ;  /* 0xc00001d020047890 */ /* 0x000fe4000fffe0ff */
[----:B------:R-:W-:Y:S02]  /*1a00*/  UIADD3 UR11, UPT, UPT, UR32, 0x1e0, URZ ;  /* 0x000001e0200b7890 */ /* 0x000fe4000fffe0ff */
[----:B------:R-:W-:-:S02]  /*1a10*/  UIADD3 UR9, UPT, UPT, UR32, 0x400001e0, URZ ;  /* 0x400001e020097890 */ /* 0x000fc4000fffe0ff */
[----:B------:R-:W-:Y:S02]  /*1a20*/  UIADD3 UR7, UPT, UPT, UR32, -0x7ffffe20, URZ ;  /* 0x800001e020077890 */ /* 0x000fe4000fffe0ff */
[----:B------:R-:W-:Y:S02]  /*1a30*/  USHF.R.U32.HI UR18, URZ, 0x1, UR10 ;  /* 0x00000001ff127899 */ /* 0x000fe4000801160a */
[----:B------:R-:W-:Y:S02]  /*1a40*/  USHF.R.U32.HI UR17, URZ, 0x1, UR8 ;  /* 0x00000001ff117899 */ /* 0x000fe40008011608 */
[----:B------:R-:W-:Y:S01]  /*1a50*/  USHF.R.U32.HI UR16, URZ, 0x1, UR6 ;  /* 0x00000001ff107899 */ /* 0x000fe20008011606 */
[----:B------:R-:W-:Y:S01]  /*1a60*/  UMOV UR34, 0x8c02000 ;  /* 0x08c0200000227882 */ /* 0x000fe20000000000 */
[----:B------:R-:W-:Y:S02]  /*1a70*/  UIADD3 UR5, UPT, UPT, UR32, -0x3ffffe20, URZ ;  /* 0xc00001e020057890 */ /* 0x000fe4000fffe0ff */
[----:B------:R-:W-:-:S02]  /*1a80*/  USHF.R.U32.HI UR13, URZ, 0x1, UR4 ;  /* 0x00000001ff0d7899 */ /* 0x000fc40008011604 */
[----:B------:R-:W-:Y:S02]  /*1a90*/  UIADD3 UR19, UPT, UPT, UR12, 0x35400, URZ ;  /* 0x000354000c137890 */ /* 0x000fe4000fffe0ff */
[----:B------:R-:W-:Y:S02]  /*1aa0*/  UIADD3 UR20, UPT, UPT, UR12, 0x34c00, URZ ;  /* 0x00034c000c147890 */ /* 0x000fe4000fffe0ff */
[----:B------:R-:W-:Y:S02]  /*1ab0*/  UIADD3 UR21, UPT, UPT, UR12, 0x4c00, URZ ;  /* 0x00004c000c157890 */ /* 0x000fe4000fffe0ff */
[----:B------:R-:W-:Y:S02]  /*1ac0*/  UIADD3 UR22, UPT, UPT, UR12, 0x14c00, URZ ;  /* 0x00014c000c167890 */ /* 0x000fe4000fffe0ff */
[----:B------:R-:W-:Y:S02]  /*1ad0*/  USEL UR23, URZ, 0x4000, UP6 ;  /* 0x00004000ff177887 */ /* 0x000fe4000b000000 */
[----:B------:R-:W-:-:S02]  /*1ae0*/  USHF.R.U32.HI UR46, URZ, 0x1a, UR11 ;  /* 0x0000001aff2e7899 */ /* 0x000fc4000801160b */
[----:B------:R-:W-:Y:S02]  /*1af0*/  USHF.R.U32.HI UR40, URZ, 0x1a, UR9 ;  /* 0x0000001aff287899 */ /* 0x000fe40008011609 */
[----:B------:R-:W-:Y:S02]  /*1b00*/  USHF.R.U32.HI UR36, URZ, 0x1a, UR7 ;  /* 0x0000001aff247899 */ /* 0x000fe40008011607 */
[----:B------:R-:W-:Y:S02]  /*1b10*/  USEL UR34, UR34, 0x8c00000, !UP5 ;  /* 0x08c0000022227887 */ /* 0x000fe4000e800000 */
[----:B------:R-:W-:Y:S02]  /*1b20*/  ULOP3.LUT UR18, UR18, 0x60000000, URZ, 0xc0, !UPT ;  /* 0x6000000012127892 */ /* 0x000fe4000f8ec0ff */
[----:B------:R-:W-:Y:S02]  /*1b30*/  ULOP3.LUT UR17, UR17, 0x60000000, URZ, 0xc0, !UPT ;  /* 0x6000000011117892 */ /* 0x000fe4000f8ec0ff */
[----:B------:R-:W-:-:S02]  /*1b40*/  ULOP3.LUT UR16, UR16, 0x60000000, URZ, 0xc0, !UPT ;  /* 0x6000000010107892 */ /* 0x000fc4000f8ec0ff */
[----:B------:R-:W-:Y:S02]  /*1b50*/  USHF.R.U32.HI UR35, URZ, 0x1a, UR5 ;  /* 0x0000001aff237899 */ /* 0x000fe40008011605 */
[----:B------:R-:W-:Y:S02]  /*1b60*/  ULOP3.LUT UR13, UR13, 0x60000000, URZ, 0xc0, !UPT ;  /* 0x600000000d0d7892 */ /* 0x000fe4000f8ec0ff */
[----:B------:R-:W-:Y:S02]  /*1b70*/  USHF.R.U32.HI UR19, URZ, 0x4, UR19 ;  /* 0x00000004ff137899 */ /* 0x000fe40008011613 */
[----:B------:R-:W-:Y:S02]  /*1b80*/  USHF.R.U32.HI UR20, URZ, 0x4, UR20 ;  /* 0x00000004ff147899 */ /* 0x000fe40008011614 */
[----:B------:R-:W-:Y:S02]  /*1b90*/  USHF.R.U32.HI UR21, URZ, 0x4, UR21 ;  /* 0x00000004ff157899 */ /* 0x000fe40008011615 */
[----:B------:R-:W-:-:S02]  /*1ba0*/  USHF.R.U32.HI UR22, URZ, 0x4, UR22 ;  /* 0x00000004ff167899 */ /* 0x000fc40008011616 */
[----:B------:R-:W-:Y:S02]  /*1bb0*/  UIADD3 UR34, UPT, UPT, UR23, UR34, URZ ;  /* 0x0000002217227290 */ /* 0x000fe4000fffe0ff */
[----:B------:R-:W-:Y:S02]  /*1bc0*/  ULOP3.LUT UR46, UR18, 0x30, UR46, 0xf8, !UPT ;  /* 0x00000030122e7892 */ /* 0x000fe4000f8ef82e */
[----:B------:R-:W-:Y:S02]  /*1bd0*/  ULOP3.LUT UR40, UR17, 0x30, UR40, 0xf8, !UPT ;  /* 0x0000003011287892 */ /* 0x000fe4000f8ef828 */
[----:B------:R-:W-:Y:S02]  /*1be0*/  ULOP3.LUT UR36, UR16, 0x30, UR36, 0xf8, !UPT ;  /* 0x0000003010247892 */ /* 0x000fe4000f8ef824 */
[----:B------:R-:W-:Y:S02]  /*1bf0*/  ULOP3.LUT UR35, UR13, 0x30, UR35, 0xf8, !UPT ;  /* 0x000000300d237892 */ /* 0x000fe4000f8ef823 */
[----:B------:R-:W-:-:S02]  /*1c00*/  ULOP3.LUT UR19, UR19, 0x3fc0, URZ, 0xc0, !UPT ;  /* 0x00003fc013137892 */ /* 0x000fc4000f8ec0ff */
[----:B------:R-:W-:Y:S02]  /*1c10*/  ULOP3.LUT UR20, UR20, 0x3fc0, URZ, 0xc0, !UPT ;  /* 0x00003fc014147892 */ /* 0x000fe4000f8ec0ff */
[----:B------:R-:W-:Y:S02]  /*1c20*/  ULOP3.LUT UR21, UR21, 0x3fc0, URZ, 0xc0, !UPT ;  /* 0x00003fc015157892 */ /* 0x000fe4000f8ec0ff */
[----:B------:R-:W-:Y:S02]  /*1c30*/  ULOP3.LUT UR22, UR22, 0x3fc0, URZ, 0xc0, !UPT ;  /* 0x00003fc016167892 */ /* 0x000fe4000f8ec0ff */
[----:B------:R-:W-:Y:S02]  /*1c40*/  ULOP3.LUT UR47, UR46, UR34, URZ, 0xfc, !UPT ;  /* 0x000000222e2f7292 */ /* 0x000fe4000f8efcff */
[----:B------:R-:W-:Y:S02]  /*1c50*/  ULOP3.LUT UR41, UR40, UR34, URZ, 0xfc, !UPT ;  /* 0x0000002228297292 */ /* 0x000fe4000f8efcff */
[----:B------:R-:W-:-:S02]  /*1c60*/  ULOP3.LUT UR37, UR36, UR34, URZ, 0xfc, !UPT ;  /* 0x0000002224257292 */ /* 0x000fc4000f8efcff */
[----:B------:R-:W-:Y:S02]  /*1c70*/  ULOP3.LUT UR35, UR35, UR34, URZ, 0xfc, !UPT ;  /* 0x0000002223237292 */ /* 0x000fe4000f8efcff */
[----:B------:R-:W-:Y:S02]  /*1c80*/  UIADD3 UR24, UPT, UPT, UR12, 0x40, URZ ;  /* 0x000000400c187890 */ /* 0x000fe4000fffe0ff */
[----:B------:R-:W-:Y:S02]  /*1c90*/  ULOP3.LUT UR19, UR19, 0x10000, URZ, 0xfc, !UPT ;  /* 0x0001000013137892 */ /* 0x000fe4000f8efcff */
[----:B------:R-:W-:Y:S02]  /*1ca0*/  ULOP3.LUT UR20, UR20, 0x10000, URZ, 0xfc, !UPT ;  /* 0x0001000014147892 */ /* 0x000fe4000f8efcff */
[----:B------:R-:W-:Y:S02]  /*1cb0*/  ULOP3.LUT UR21, UR21, 0x10000, URZ, 0xfc, !UPT ;  /* 0x0001000015157892 */ /* 0x000fe4000f8efcff */
[----:B------:R-:W-:Y:S01]  /*1cc0*/  ULOP3.LUT UR22, UR22, 0x10000, URZ, 0xfc, !UPT ;  /* 0x0001000016167892 */ /* 0x000fe2000f8efcff */
[----:B------:R-:W-:Y:S01]  /*1cd0*/  UMOV UR31, 0x1 ;  /* 0x00000001001f7882 */ /* 0x000fe20000000000 */
[----:B------:R-:W-:Y:S01]  /*1ce0*/  UMOV UR30, URZ ;  /* 0x000000ff001e7c82 */ /* 0x000fe20008000000 */
[----:B------:R-:W-:Y:S01]  /*1cf0*/  UMOV UR29, URZ ;  /* 0x000000ff001d7c82 */ /* 0x000fe20008000000 */
[----:B------:R-:W-:Y:S01]  /*1d00*/  UMOV UR46, URZ ;  /* 0x000000ff002e7c82 */ /* 0x000fe20008000000 */
[----:B------:R-:W-:Y:S01]  /*1d10*/  UMOV UR40, URZ ;  /* 0x000000ff00287c82 */ /* 0x000fe20008000000 */
[----:B------:R-:W-:Y:S01]  /*1d20*/  UMOV UR36, URZ ;  /* 0x000000ff00247c82 */ /* 0x000fe20008000000 */
[----:B------:R-:W-:-:S05]  /*1d30*/  UMOV UR34, URZ ;  /* 0x000000ff00227c82 */ /* 0x000fca0008000000 */
.L_x_31:
[----:B------:R-:W-:Y:S02]  /*1d40*/  USHF.L.U32 UR16, UR30, 0x1f, URZ ;  /* 0x0000001f1e107899 */ /* 0x000fe400080006ff */
[----:B------:R-:W-:Y:S02]  /*1d50*/  ULEA UR17, UR29, UR12, 0x3 ;  /* 0x0000000c1d117291 */ /* 0x000fe4000f8e18ff */
[----:B------:R-:W-:Y:S02]  /*1d60*/  USHF.L.U32 UR13, UR31, 0x1f, URZ ;  /* 0x0000001f1f0d7899 */ /* 0x000fe400080006ff */
[----:B----4-:R-:W-:Y:S01]  /*1d70*/  MOV R2, UR16 ;  /* 0x0000001000027c02 */ /* 0x010fe20008000f00 */
[----:B------:R-:W-:Y:S02]  /*1d80*/  ULOP3.LUT UR31, UR31, 0x1, URZ, 0x3c, !UPT ;  /* 0x000000011f1f7892 */ /* 0x000fe4000f8e3cff */
[----:B------:R-:W-:Y:S01]  /*1d90*/  UPLOP3.LUT UP2, UPT, UPT, UPT, UPT, 0x40, 0x4 ;  /* 0x000000000004789c */ /* 0x000fe20003f4e870 */
[----:B------:R-:W-:Y:S01]  /*1da0*/  MOV R0, UR13 ;  /* 0x0000000d00007c02 */ /* 0x000fe20008000f00 */
[----:B------:R4:W2:Y:S01]  /*1db0*/  SYNCS.PHASECHK.TRANS64.TRYWAIT P1, [UR17], R2 ;  /* 0x00000002ff0075a7 */ /* 0x0008a20008021111 */
[----:B------:R-:W-:-:S02]  /*1dc0*/  UIMAD UR17, UR31, 0xd0, UR32 ;  /* 0x000000d01f1178a4 */ /* 0x000fc4000f8e0220 */
[----:B------:R-:W5:Y:S02]  /*1dd0*/  SYNCS.PHASECHK.TRANS64.TRYWAIT P0, [UR12+0x48], R0 ;  /* 0x00004800ff0075a7 */ /* 0x000f64000800110c */
[----:B--2-45:R-:W-:Y:S08]  /*1de0*/  @P0 BRA `(.L_x_25) ;  /* 0x0000000000080947 */ /* 0x034ff00003800000 */
[----:B------:R-:W2:Y:S02]  /*1df0*/  SYNCS.PHASECHK.TRANS64.TRYWAIT P0, [UR12+0x48], R0 ;  /* 0x00004800ff0075a7 */ /* 0x000ea4000800110c */
[----:B--2---:R-:W-:Y:S05]  /*1e00*/  @!P0 BRA `(.L_x_26) ;  /* 0x0000003000a08947 */ /* 0x004fea0003800000 */
.L_x_25:
[----:B------:R-:W-:-:S05]  /*1e10*/  UMOV UR27, URZ ;  /* 0x000000ff001b7c82 */ /* 0x000fca0008000000 */
.L_x_29:
[----:B------:R-:W-:Y:S02]  /*1e20*/  UIADD3 UR23, UPT, UPT, UR29, 0x1, URZ ;  /* 0x000000011d177890 */ /* 0x000fe4000fffe0ff */
[----:B------:R-:W-:Y:S02]  /*1e30*/  UISETP.GT.U32.AND UP0, UPT, UR27, 0x1e, UPT ;  /* 0x0000001e1b00788c */ /* 0x000fe4000bf04070 */
[----:B----4-:R-:W-:Y:S02]  /*1e40*/  ULEA UR54, UR29, UR19, 0x6 ;  /* 0x000000131d367291 */ /* 0x010fe4000f8e30ff */
[----:B------:R-:W-:Y:S02]  /*1e50*/  ULEA UR50, UR29, UR22, 0xb ;  /* 0x000000161d327291 */ /* 0x000fe4000f8e58ff */
[----:B------:R-:W-:Y:S01]  /*1e60*/  ULEA UR48, UR29, UR21, 0xa ;  /* 0x000000151d307291 */ /* 0x000fe2000f8e50ff */
[----:B------:R-:W-:Y:S01]  /*1e70*/  PLOP3.LUT P0, PT, PT, PT, UP0, 0x80, 0x8 ;  /* 0x000000000008781c */ /* 0x000fe20003f0f008 */
[----:B------:R-:W-:Y:S02]  /*1e80*/  ULEA UR13, UR29, UR12, 0x3 ;  /* 0x0000000c1d0d7291 */ /* 0x000fe4000f8e18ff */
[----:B------:R-:W-:Y:S02]  /*1e90*/  UISETP.NE.AND UP1, UPT, UR23, 0x4, UPT ;  /* 0x000000041700788c */ /* 0x000fe4000bf25270 */
[----:B------:R-:W-:Y:S02]  /*1ea0*/  ULEA UR56, UR29, UR20, 0x5 ;  /* 0x000000141d387291 */ /* 0x000fe4000f8e28ff */
[----:B------:R-:W-:Y:S02]  /*1eb0*/  UIADD3 UR52, UPT, UPT, UR54, 0x20, URZ ;  /* 0x0000002036347890 */ /* 0x000fe4000fffe0ff */
[----:B------:R-:W-:Y:S02]  /*1ec0*/  UIADD3 UR44, UPT, UPT, UR50, 0x2, URZ ;  /* 0x00000002322c7890 */ /* 0x000fe4000fffe0ff */
[----:B------:R-:W-:Y:S02]  /*1ed0*/  UIADD3 UR42, UPT, UPT, UR48, 0x2, URZ ;  /* 0x00000002302a7890 */ /* 0x000fe4000fffe0ff */
[----:B------:R-:W-:Y:S02]  /*1ee0*/  UIADD3 UR38, UPT, UPT, UR50, 0x4, URZ ;  /* 0x0000000432267890 */ /* 0x000fe4000fffe0ff */
[----:B------:R-:W-:Y:S02]  /*1ef0*/  UIADD3 UR28, UPT, UPT, UR48, 0x4, URZ ;  /* 0x00000004301c7890 */ /* 0x000fe4000fffe0ff */
[----:B------:R-:W-:Y:S02]  /*1f00*/  UIADD3 UR16, UPT, UPT, UR50, 0x6, URZ ;  /* 0x0000000632107890 */ /* 0x000fe4000fffe0ff */
[----:B------:R-:W-:Y:S02]  /*1f10*/  UIADD3 UR18, UPT, UPT, UR48, 0x6, URZ ;  /* 0x0000000630127890 */ /* 0x000fe4000fffe0ff */
[----:B------:R-:W-:Y:S02]  /*1f20*/  UIADD3 UR26, UPT, UPT, UR13, 0x20, URZ ;  /* 0x000000200d1a7890 */ /* 0x000fe4000fffe0ff */
[----:B------:R-:W-:Y:S02]  /*1f30*/  USEL UR25, URZ, 0x1, UP1 ;  /* 0x00000001ff197887 */ /* 0x000fe40008800000 */
[----:B------:R-:W-:Y:S01]  /*1f40*/  USEL UR29, UR23, URZ, UP1 ;  /* 0x000000ff171d7287 */ /* 0x000fe20008800000 */
[----:B------:R-:W-:Y:S01]  /*1f50*/  UMOV UR57, 0x4008 ;  /* 0x0000400800397882 */ /* 0x000fe20000000000 */
[----:B------:R-:W-:Y:S01]  /*1f60*/  UMOV UR55, 0x4008 ;  /* 0x0000400800377882 */ /* 0x000fe20000000000 */
[----:B------:R-:W-:Y:S01]  /*1f70*/  UMOV UR51, 0x40004040 ;  /* 0x4000404000337882 */ /* 0x000fe20000000000 */
[----:B------:R-:W-:Y:S01]  /*1f80*/  UMOV UR49, 0x40004040 ;  /* 0x4000404000317882 */ /* 0x000fe20000000000 */
[----:B------:R-:W-:Y:S01]  /*1f90*/  UMOV UR53, 0x4008 ;  /* 0x0000400800357882 */ /* 0x000fe20000000000 */
[----:B------:R-:W-:Y:S01]  /*1fa0*/  UMOV UR45, 0x40004040 ;  /* 0x40004040002d7882 */ /* 0x000fe20000000000 */
[----:B------:R-:W-:Y:S01]  /*1fb0*/  UMOV UR43, 0x40004040 ;  /* 0x40004040002b7882 */ /* 0x000fe20000000000 */
[----:B------:R-:W-:Y:S01]  /*1fc0*/  UMOV UR39, 0x40004040 ;  /* 0x4000404000277882 */ /* 0x000fe20000000000 */
[----:B--2---:R-:W-:Y:S05]  /*1fd0*/  @P1 BRA `(.L_x_27) ;  /* 0x0000000000101947 */ /* 0x004fea0003800000 */
[----:B------:R-:W-:Y:S06]  /*1fe0*/  USHF.L.U32 UR23, UR30, 0x1f, URZ ;  /* 0x0000001f1e177899 */ /* 0x000fec00080006ff */
[----:B--2---:R-:W-:Y:S04]  /*1ff0*/  MOV R0, UR23 ;  /* 0x0000001700007c02 */ /* 0x004fe80008000f00 */
[----:B------:R-:W2:Y:S02]  /*2000*/  SYNCS.PHASECHK.TRANS64.TRYWAIT P1, [UR13], R0 ;  /* 0x00000000ff0075a7 */ /* 0x000ea4000802110d */
[----:B--2---:R-:W-:Y:S05]  /*2010*/  @!P1 BRA `(.L_x_28) ;  /* 0x00000030003c9947 */ /* 0x004fea0003800000 */
.L_x_27:
[----:B------:R-:W-:Y:S01]  /*2020*/  ULOP3.LUT UR30, UR30, UR25, URZ, 0x3c, !UPT ;  /* 0x000000191e1e7292 */ /* 0x000fe2000f8e3cff */
[----:B------:R-:W-:Y:S01]  /*2030*/  PLOP3.LUT P1, PT, PT, PT, PT, 0x80, 0x8 ;  /* 0x000000000008781c */ /* 0x000fe20003f2f070 */
[----:B------:R-:W-:Y:S01]  /*2040*/  UIADD3 UR27, UPT, UPT, UR27, 0x1, URZ ;  /* 0x000000011b1b7890 */ /* 0x000fe2000fffe0ff */
[----:B------:R4:W-:Y:S01]  /*2050*/  UTCCP.T.S.4x32dp128bit tmem[UR32+0x1d0], gdesc[UR56] ;  /* 0x0001d038200079e7 */ /* 0x0009e20009100000 */
[----:B------:R-:W-:Y:S01]  /*2060*/  UMOV UR60, UR16 ;  /* 0x00000010003c7c82 */ /* 0x000fe20008000000 */
[----:B------:R-:W-:Y:S01]  /*2070*/  @!UP0 USHF.L.U32 UR13, UR30, 0x1f, URZ ;  /* 0x0000001f1e0d8899 */ /* 0x000fe200080006ff */
[----:B------:R4:W-:Y:S01]  /*2080*/  UTCCP.T.S.4x32dp128bit tmem[UR32+0x1e0], gdesc[UR54] ;  /* 0x0001e036200079e7 */ /* 0x0009e20009100000 */
[----:B------:R-:W-:Y:S01]  /*2090*/  @!UP0 ULEA UR16, UR29, UR12, 0x3 ;  /* 0x0000000c1d108291 */ /* 0x000fe2000f8e18ff */
[----:B------:R4:W-:Y:S01]  /*20a0*/  UTCCP.T.S.4x32dp128bit tmem[UR32+0x1e4], gdesc[UR52] ;  /* 0x0001e434200079e7 */ /* 0x0009e20009100000 */
[----:B------:R4:W-:Y:S01]  /*20b0*/  UTCQMMA gdesc[UR48], gdesc[UR50], tmem[UR17], tmem[UR46], idesc[UR47], tmem[UR10], UP2 ;  /* 0x000a2e3230007dea */ /* 0x0009e20009000311 */
[----:B------:R-:W-:Y:S01]  /*20c0*/  UMOV UR58, UR28 ;  /* 0x0000001c003a7c82 */ /* 0x000fe20008000000 */
[----:B------:R-:W-:Y:S01]  /*20d0*/  UMOV UR59, 0x40004040 ;  /* 0x40004040003b7882 */ /* 0x000fe20000000000 */
[----:B--2---:R-:W-:Y:S01]  /*20e0*/  MOV R0, UR13 ;  /* 0x0000000d00007c02 */ /* 0x004fe20008000f00 */
[----:B------:R4:W-:Y:S01]  /*20f0*/  UTCQMMA gdesc[UR42], gdesc[UR44], tmem[UR17], tmem[UR40], idesc[UR41], tmem[UR8], UPT ;  /* 0x0008282c2a007dea */ /* 0x0009e2000b800311 */
[----:B------:R-:W-:Y:S01]  /*2100*/  UMOV UR61, 0x40004040 ;  /* 0x40004040003d7882 */ /* 0x000fe20000000000 */
[----:B------:R-:W-:Y:S01]  /*2110*/  UMOV UR62, UR18 ;  /* 0x00000012003e7c82 */ /* 0x000fe20008000000 */
[----:B------:R-:W-:Y:S01]  /*2120*/  UMOV UR63, 0x40004040 ;  /* 0x40004040003f7882 */ /* 0x000fe20000000000 */
[----:B------:R4:W-:Y:S01]  /*2130*/  UTCQMMA gdesc[UR58], gdesc[UR38], tmem[UR17], tmem[UR36], idesc[UR37], tmem[UR6], UPT ;  /* 0x000624263a007dea */ /* 0x0009e2000b800311 */
[----:B------:R4:W-:Y:S01]  /*2140*/  UTCQMMA gdesc[UR62], gdesc[UR60], tmem[UR17], tmem[UR34], idesc[UR35], tmem[UR4], UPT ;  /* 0x0004223c3e007dea */ /* 0x0009e2000b800311 */
[----:B------:R4:W-:Y:S01]  /*2150*/  UTCBAR [UR26], URZ ;  /* 0x000000ff1a0073e9 */ /* 0x0009e200080000ff */
[----:B------:R4:W2:Y:S01]  /*2160*/  @!P0 SYNCS.PHASECHK.TRANS64.TRYWAIT P1, [UR16], R0 ;  /* 0x00000000ff0085a7 */ /* 0x0008a20008021110 */
[----:B------:R-:W-:Y:S02]  /*2170*/  UISETP.NE.AND UP0, UPT, UR27, 0x20, UPT ;  /* 0x000000201b00788c */ /* 0x000fe4000bf05270 */
[----:B------:R-:W-:Y:S07]  /*2180*/  UPLOP3.LUT UP2, UPT, UPT, UPT, UPT, 0x80, 0x8 ;  /* 0x000000000008789c */ /* 0x000fee0003f4f070 */
[----:B------:R-:W-:Y:S05]  /*2190*/  BRA.U UP0, `(.L_x_29) ;  /* 0xfffffffd00207547 */ /* 0x000fea000b83ffff */
[----:B------:R-:W-:Y:S01]  /*21a0*/  USHF.L.U32 UR13, UR31, 0x1f, URZ ;  /* 0x0000001f1f0d7899 */ /* 0x000fe200080006ff */
[----:B------:R-:W-:Y:S01]  /*21b0*/  LEA R2, R5, UR12, 0x3 ;  /* 0x0000000c05027c11 */ /* 0x000fe2000f8e18ff */
[----:B------:R4:W-:Y:S01]  /*21c0*/  UTCBAR [UR24], URZ ;  /* 0x000000ff180073e9 */ /* 0x0009e200080000ff */
[----:B------:R-:W-:-:S03]  /*21d0*/  SHF.L.U32 R3, R4, 0x1f, RZ ;  /* 0x0000001f04037819 */ /* 0x000fc600000006ff */
[----:B----4-:R-:W-:-:S04]  /*21e0*/  IMAD.U32 R0, RZ, RZ, UR13 ;  /* 0x0000000dff007e24 */ /* 0x010fc8000f8e00ff */
[----:B------:R4:W-:Y:S01]  /*21f0*/  SYNCS.PHASECHK.TRANS64.TRYWAIT PT, [UR12+0x48], R0 ;  /* 0x00004800ff0075a7 */ /* 0x0009e200080e110c */
[----:B------:R-:W5:Y:S02]  /*2200*/  SYNCS.PHASECHK.TRANS64.TRYWAIT P0, [R2+URZ+0x50], R3 ;  /* 0x00005003020075a7 */ /* 0x000f6400080011ff */
[----:B----45:R-:W-:Y:S05]  /*2210*/  @!P0 BRA `(.L_x_30) ;  /* 0x0000002c00dc8947 */ /* 0x030fea0003800000 */
.L_x_75:
[C---:B------:R-:W-:Y:S01]  /*2220*/  LEA R0, R5.reuse, UR12, 0x4 ;  /* 0x0000000c05007c11 */ /* 0x040fe2000f8e20ff */
[----:B------:R-:W-:Y:S02]  /*2230*/  VIADD R5, R5, 0x1 ;  /* 0x0000000105057836 */ /* 0x000fe40000000000 */
[----:B------:R-:W-:-:S03]  /*2240*/  IMAD.MOV.U32 R3, RZ, RZ, 0x1 ;  /* 0x00000001ff037424 */ /* 0x000fc600078e00ff */
[----:B------:R-:W5:Y:S01]  /*2250*/  LDS R0, [R0+0x3641c] ;  /* 0x03641c0000007984 */ /* 0x000f620000000800 */
[C---:B--2---:R-:W-:Y:S01]  /*2260*/  ISETP.NE.AND P1, PT, R5.reuse, 0x2, PT ;  /* 0x000000020500780c */ /* 0x044fe20003f25270 */
[----:B------:R2:W-:Y:S06]  /*2270*/  MEMBAR.ALL.CTA ;  /* 0x0000000000007992 */ /* 0x0005ec0000008000 */
[----:B--2---:R-:W2:Y:S01]  /*2280*/  FENCE.VIEW.ASYNC.S ;  /* 0x00000000000073c6 */ /* 0x004ea20000000000 */
[----:B------:R-:W-:Y:S01]  /*2290*/  SEL R5, R5, RZ, P1 ;  /* 0x000000ff05057207 */ /* 0x000fe20000800000 */
[----:B--2---:R2:W-:Y:S01]  /*22a0*/  SYNCS.ARRIVE.TRANS64.ART0 RZ, [R2+URZ+0x60], R3 ;  /* 0x0000600302ff79a7 */ /* 0x0045e200085000ff */
[----:B-----5:R-:W-:-:S02]  /*22b0*/  ISETP.NE.AND P0, PT, R0, 0x1, PT ;  /* 0x000000010000780c */ /* 0x020fc40003f05270 */
[----:B--2---:R-:W-:-:S04]  /*22c0*/  SEL R3, RZ, 0x1, P1 ;  /* 0x00000001ff037807 */ /* 0x004fc80000800000 */
[----:B------:R-:W-:-:S07]  /*22d0*/  LOP3.LUT R4, R4, R3, RZ, 0x3c, !PT ;  /* 0x0000000304047212 */ /* 0x000fce00078e3cff */
[----:B------:R-:W-:Y:S05]  /*22e0*/  @!P0 BRA `(.L_x_31) ;  /* 0xfffffff800948947 */ /* 0x000fea000383ffff */
.L_x_24:
[----:B------:R-:W5:Y:S02]  /*22f0*/  S2UR UR4, SR_CgaCtaId ;  /* 0x00000000000479c3 */ /* 0x000f640000008800 */
[----:B-----5:R-:W-:-:S04]  /*2300*/  ULOP3.LUT UR4, UR4, 0x1, URZ, 0xc0, !UPT ;  /* 0x0000000104047892 */ /* 0x020fc8000f8ec0ff */
[----:B------:R-:W-:-:S09]  /*2310*/  UISETP.NE.U32.AND UP0, UPT, UR4, 0x1, UPT ;  /* 0x000000010400788c */ /* 0x000fd2000bf05070 */
[----:B------:R-:W-:Y:S05]  /*2320*/  BRA.U !UP0, `(.L_x_22) ;  /* 0x0000000108107547 */ /* 0x000fea000b800000 */
[----:B------:R-:W-:-:S06]  /*2330*/  USHF.L.U32 UR31, UR31, 0x1f, URZ ;  /* 0x0000001f1f1f7899 */ /* 0x000fcc00080006ff */
[----:B------:R-:W-:-:S04]  /*2340*/  MOV R0, UR31 ;  /* 0x0000001f00007c02 */ /* 0x000fc80008000f00 */
[----:B------:R-:W5:Y:S02]  /*2350*/  SYNCS.PHASECHK.TRANS64.TRYWAIT P0, [UR12+0x48], R0 ;  /* 0x00004800ff0075a7 */ /* 0x000f64000800110c */
[----:B-----5:R-:W-:Y:S05]  /*2360*/  @!P0 BRA `(.L_x_32) ;  /* 0x0000002c00a48947 */ /* 0x020fea0003800000 */
.L_x_22:
[----:B------:R-:W-:-:S13]  /*2370*/  ISETP.GT.AND P0, PT, R82, 0x3, PT ;  /* 0x000000035200780c */ /* 0x000fda0003f04270 */
[----:B-1----:R-:W-:Y:S05]  /*2380*/  @P0 EXIT ;  /* 0x000000000000094d */ /* 0x002fea0003800000 */
[----:B------:R-:W-:Y:S05]  /*2390*/  BRA.U !UP4, `(.L_x_33) ;  /* 0x000000010cb87547 */ /* 0x000fea000b800000 */
[----:B------:R-:W1:Y:S01]  /*23a0*/  S2UR UR6, SR_CgaCtaId ;  /* 0x00000000000679c3 */ /* 0x000e620000008800 */
[----:B------:R-:W-:Y:S01]  /*23b0*/  NOP ;  /* 0x0000000000007918 */ /* 0x000fe20000000000 */
[----:B------:R-:W-:Y:S01]  /*23c0*/  UMOV UR4, 0x40 ;  /* 0x0000004000047882 */ /* 0x000fe20000000000 */
[----:B------:R-:W-:Y:S01]  /*23d0*/  UMOV UR5, 0x400 ;  /* 0x0000040000057882 */ /* 0x000fe20000000000 */
[----:B-1----:R-:W-:Y:S02]  /*23e0*/  ULEA UR4, UR6, UR4, 0x18 ;  /* 0x0000000406047291 */ /* 0x002fe4000f8ec0ff */
[----:B------:R-:W-:-:S07]  /*23f0*/  ULEA UR5, UR6, UR5, 0x18 ;  /* 0x0000000506057291 */ /* 0x000fce000f8ec0ff */
[----:B----4-:R-:W1:Y:S02]  /*2400*/  LDS.U8 R0, [UR4] ;  /* 0x00000004ff007984 */ /* 0x010e640008000000 */
[----:B-1----:R-:W-:-:S13]  /*2410*/  ISETP.NE.AND P0, PT, R0, RZ, PT ;  /* 0x000000ff0000720c */ /* 0x002fda0003f05270 */
[----:B------:R-:W-:Y:S05]  /*2420*/  @P0 BRA `(.L_x_34) ;  /* 0x00000000007c0947 */ /* 0x000fea0003800000 */
[----:B------:R-:W-:-:S13]  /*2430*/  ELECT P0, URZ, PT ;  /* 0x0000000000ff782f */ /* 0x000fda0003800000 */
[----:B------:R-:W-:Y:S05]  /*2440*/  @!P0 BRA `(.L_x_35) ;  /* 0x0000000000848947 */ /* 0x000fea0003800000 */
[----:B------:R-:W-:Y:S01]  /*2450*/  UMOV UR4, 0x10 ;  /* 0x0000001000047882 */ /* 0x000fe20000000000 */
[----:B------:R-:W-:-:S04]  /*2460*/  IMAD.MOV.U32 R2, RZ, RZ, 0xffff ;  /* 0x0000ffffff027424 */ /* 0x000fc800078e00ff */
[----:B------:R-:W-:Y:S04]  /*2470*/  DEPBAR.LE SB1, 0x36 ;  /* 0x00009d800000791a */ /* 0x000fe80000000000 */
[----:B------:R-:W1:Y:S02]  /*2480*/  UTCATOMSWS.FIND_AND_SET.ALIGN UP0, UR4, UR4 ;  /* 0x00000004000475e3 */ /* 0x000e640008000800 */
[----:B-1----:R-:W-:Y:S01]  /*2490*/  PLOP3.LUT P0, PT, PT, PT, UP0, 0x80, 0x8 ;  /* 0x000000000008781c */ /* 0x002fe20003f0f008 */
[----:B------:R-:W-:-:S03]  /*24a0*/  IMAD.U32 R5, RZ, RZ, UR4 ;  /* 0x00000004ff057e24 */ /* 0x000fc6000f8e00ff */
[----:B------:R-:W-:-:S04]  /*24b0*/  SEL R0, RZ, 0xffffffff, !P0 ;  /* 0xffffffffff007807 */ /* 0x000fc80004000000 */
[----:B------:R-:W-:Y:S01]  /*24c0*/  ISETP.NE.AND P0, PT, R0, RZ, PT ;  /* 0x000000ff0000720c */ /* 0x000fe20003f05270 */
[----:B------:R-:W-:-:S12]  /*24d0*/  IMAD.MOV.U32 R0, RZ, RZ, 0x1 ;  /* 0x00000001ff007424 */ /* 0x000fd800078e00ff */
[----:B------:R-:W-:Y:S05]  /*24e0*/  @P0 BRA `(.L_x_36) ;  /* 0x0000000000240947 */ /* 0x000fea0003800000 */
.L_x_37:
[----:B------:R-:W-:Y:S05]  /*24f0*/  NANOSLEEP 0x64 ;  /* 0x000000640000795d */ /* 0x000fea0003800000 */
[----:B------:R-:W-:-:S05]  /*2500*/  UMOV UR4, 0x10 ;  /* 0x0000001000047882 */ /* 0x000fca0000000000 */
[----:B------:R-:W-:Y:S04]  /*2510*/  DEPBAR.LE SB1, 0x36 ;  /* 0x00009d800000791a */ /* 0x000fe80000000000 */
[----:B------:R-:W1:Y:S02]  /*2520*/  UTCATOMSWS.FIND_AND_SET.ALIGN UP0, UR4, UR4 ;  /* 0x00000004000475e3 */ /* 0x000e640008000800 */
[----:B-1----:R-:W-:Y:S01]  /*2530*/  PLOP3.LUT P0, PT, PT, PT, UP0, 0x80, 0x8 ;  /* 0x000000000008781c */ /* 0x002fe20003f0f008 */
[----:B------:R-:W-:-:S03]  /*2540*/  IMAD.U32 R5, RZ, RZ, UR4 ;  /* 0x00000004ff057e24 */ /* 0x000fc6000f8e00ff */
[----:B------:R-:W-:-:S04]  /*2550*/  SEL R3, RZ, 0xffffffff, !P0 ;  /* 0xffffffffff037807 */ /* 0x000fc80004000000 */
[----:B------:R-:W-:-:S13]  /*2560*/  ISETP.NE.AND P0, PT, R3, RZ, PT ;  /* 0x000000ff0300720c */ /* 0x000fda0003f05270 */
[----:B------:R-:W-:Y:S05]  /*2570*/  @!P0 BRA `(.L_x_37) ;  /* 0xfffffffc00dc8947 */ /* 0x000fea000383ffff */
.L_x_36:
[C---:B------:R-:W-:Y:S01]  /*2580*/  VIADD R3, R5.reuse, 0x10 ;  /* 0x0000001005037836 */ /* 0x040fe20000000000 */
[----:B------:R-:W-:Y:S01]  /*2590*/  UMOV UR4, 0x50 ;  /* 0x0000005000047882 */ /* 0x000fe20000000000 */
[----:B------:R-:W-:Y:S01]  /*25a0*/  SHF.L.U32 R2, R2, R5, RZ ;  /* 0x0000000502027219 */ /* 0x000fe200000006ff */
[----:B------:R-:W-:Y:S01]  /*25b0*/  ULEA UR4, UR6, UR4, 0x18 ;  /* 0x0000000406047291 */ /* 0x000fe2000f8ec0ff */
[----:B------:R-:W-:Y:S01]  /*25c0*/  IMAD.SHL.U32 R5, R5, 0x20, RZ ;  /* 0x0000002005057824 */ /* 0x000fe200078e00ff */
[----:B------:R-:W-:-:S04]  /*25d0*/  SHF.L.U32 R3, R0, R3, RZ ;  /* 0x0000000300037219 */ /* 0x000fc800000006ff */
[----:B------:R-:W-:-:S05]  /*25e0*/  LOP3.LUT R2, R3, R2, RZ, 0xfc, !PT ;  /* 0x0000000203027212 */ /* 0x000fca00078efcff */
[----:B------:R1:W-:Y:S04]  /*25f0*/  ATOMS.OR RZ, [UR4], R2 ;  /* 0x00000002ffff798c */ /* 0x0003e8000b000004 */
[----:B------:R1:W-:Y:S01]  /*2600*/  STS [UR5+0x78], R5 ;  /* 0x00007805ff007988 */ /* 0x0003e20008000805 */
[----:B------:R-:W-:Y:S05]  /*2610*/  BRA `(.L_x_35) ;  /* 0x0000000000107947 */ /* 0x000fea0003800000 */
.L_x_34:
[----:B------:R-:W-:Y:S02]  /*2620*/  MOV R0, 0xffffffff ;  /* 0xffffffff00007802 */ /* 0x000fe40000000f00 */
[----:B------:R-:W-:-:S03]  /*2630*/  MOV R2, 0x2660 ;  /* 0x0000266000027802 */ /* 0x000fc60000000f00 */
[----:B------:R1:W-:Y:S04]  /*2640*/  STS [UR5+0x78], R0 ;  /* 0x00007800ff007988 */ /* 0x0003e80008000805 */
[----:B-123--:R-:W-:Y:S05]  /*2650*/  CALL.REL.NOINC `($__internal_1_$__cuda_sm10x_tcgen05_guardrail_trap_phase_invalid_during_alloc) ;  /* 0x0000002c00587944 */ /* 0x00efea0003c00000 */
.L_x_35:
[----:B------:R-:W-:Y:S05]  /*2660*/  WARPSYNC.ALL ;  /* 0x0000000000007948 */ /* 0x000fea0003800000 */
[----:B------:R-:W-:Y:S01]  /*2670*/  NOP ;  /* 0x0000000000007918 */ /* 0x000fe20000000000 */
.L_x_33:
[----:B------:R-:W5:Y:S08]  /*2680*/  S2UR UR4, SR_CgaCtaId ;  /* 0x00000000000479c3 */ /* 0x000f700000008800 */
[----:B------:R-:W-:Y:S06]  /*2690*/  BAR.SYNC.DEFER_BLOCKING 0x3, 0xa0 ;  /* 0x00c2800000007b1d */ /* 0x000fec0000010000 */
[----:B------:R-:W-:-:S02]  /*26a0*/  UMOV UR5, 0x400 ;  /* 0x0000040000057882 */ /* 0x000fc40000000000 */
[----:B-----5:R-:W-:-:S06]  /*26b0*/  ULEA UR4, UR4, UR5, 0x18 ;  /* 0x0000000504047291 */ /* 0x020fcc000f8ec0ff */
[----:B----4-:R-:W-:-:S05]  /*26c0*/  MOV R3, UR4 ;  /* 0x0000000400037c02 */ /* 0x010fca0008000f00 */
[----:B------:R4:W1:Y:S01]  /*26d0*/  LDS R81, [R3+0x78] ;  /* 0x0000780003517984 */ /* 0x0008620000000800 */
[----:B------:R-:W5:Y:S02]  /*26e0*/  SYNCS.PHASECHK.TRANS64.TRYWAIT P0, [R3+URZ+0x50], RZ ;  /* 0x000050ff030075a7 */ /* 0x000f6400080011ff */
[----:B-1--45:R-:W-:Y:S05]  /*26f0*/  @!P0 BRA `(.L_x_38) ;  /* 0x0000002800e08947 */ /* 0x032fea0003800000 */
.L_x_77:
[----:B------:R-:W4:Y:S01]  /*2700*/  LDS.128 R60, [R3+0x36410] ;  /* 0x03641000033c7984 */ /* 0x000f220000000c00 */
[----:B------:R-:W-:Y:S01]  /*2710*/  HFMA2 R0, -RZ, RZ, 0, 5.9604644775390625e-08 ;  /* 0x00000001ff007431 */ /* 0x000fe200000001ff */
[----:B------:R5:W-:Y:S06]  /*2720*/  MEMBAR.ALL.CTA ;  /* 0x0000000000007992 */ /* 0x000bec0000008000 */
[----:B-----5:R-:W5:Y:S02]  /*2730*/  FENCE.VIEW.ASYNC.S ;  /* 0x00000000000073c6 */ /* 0x020f640000000000 */
[----:B-----5:R1:W-:Y:S01]  /*2740*/  SYNCS.ARRIVE.TRANS64.ART0 RZ, [R3+URZ+0x60], R0 ;  /* 0x0000600003ff79a7 */ /* 0x0203e200085000ff */
[----:B----4-:R-:W-:-:S13]  /*2750*/  ISETP.NE.AND P0, PT, R63, 0x1, PT ;  /* 0x000000013f00780c */ /* 0x010fda0003f05270 */
[----:B-1----:R-:W-:Y:S05]  /*2760*/  @P0 BRA `(.L_x_39) ;  /* 0x0000002000a80947 */ /* 0x002fea0003800000 */
[----:B------:R-:W-:Y:S01]  /*2770*/  IMAD.SHL.U32 R5, R66, 0x80, RZ ;  /* 0x0000008042057824 */ /* 0x000fe200078e00ff */
[----:B------:R-:W-:Y:S01]  /*2780*/  SHF.R.U32.HI R72, RZ, 0x5, R66 ;  /* 0x00000005ff487819 */ /* 0x000fe20000011642 */
[----:B------:R-:W1:Y:S01]  /*2790*/  S2UR UR8, SR_CgaCtaId ;  /* 0x00000000000879c3 */ /* 0x000e620000008800 */
[----:B------:R-:W4:Y:S01]  /*27a0*/  S2R R64, SR_LANEID ;  /* 0x0000000000407919 */ /* 0x000f220000000000 */
[----:B------:R-:W-:Y:S01]  /*27b0*/  IMAD R80, R82, 0x4, R3 ;  /* 0x0000000452507824 */ /* 0x000fe200078e0203 */
[----:B------:R-:W-:Y:S01]  /*27c0*/  LOP3.LUT R5, R5, 0xf80, RZ, 0xc0, !PT ;  /* 0x00000f8005057812 */ /* 0x000fe200078ec0ff */
[----:B------:R-:W-:Y:S01]  /*27d0*/  IMAD.MOV.U32 R70, RZ, RZ, 0x1 ;  /* 0x00000001ff467424 */ /* 0x000fe200078e00ff */
[----:B------:R-:W-:Y:S01]  /*27e0*/  UMOV UR9, 0x400 ;  /* 0x0000040000097882 */ /* 0x000fe20000000000 */
[----:B------:R-:W-:Y:S01]  /*27f0*/  IMAD.MOV.U32 R68, RZ, RZ, RZ ;  /* 0x000000ffff447224 */ /* 0x000fe200078e00ff */
[----:B------:R-:W2:Y:S01]  /*2800*/  LDCU.64 UR10, c[0x0][0x348] ;  /* 0x00006900ff0a77ac */ /* 0x000ea20008000a00 */
[----:B------:R-:W-:-:S02]  /*2810*/  IMAD R4, R72, 0x1000, R5 ;  /* 0x0000100048047824 */ /* 0x000fc400078e0205 */
[----:B------:R-:W-:Y:S02]  /*2820*/  IMAD.MOV.U32 R67, RZ, RZ, RZ ;  /* 0x000000ffff437224 */ /* 0x000fe400078e00ff */
[----:B------:R-:W-:-:S04]  /*2830*/  IMAD.IADD R4, R3, 0x1, R4 ;  /* 0x0000000103047824 */ /* 0x000fc800078e0204 */
[C---:B------:R-:W-:Y:S02]  /*2840*/  VIADD R2, R4.reuse, 0x430 ;  /* 0x0000043004027836 */ /* 0x040fe40000000000 */
[C---:B------:R-:W-:Y:S02]  /*2850*/  VIADD R7, R4.reuse, 0x420 ;  /* 0x0000042004077836 */ /* 0x040fe40000000000 */
[C---:B------:R-:W-:Y:S01]  /*2860*/  VIADD R6, R4.reuse, 0x410 ;  /* 0x0000041004067836 */ /* 0x040fe20000000000 */
[----:B------:R-:W-:Y:S01]  /*2870*/  SHF.R.U32.HI R79, RZ, 0x3, R2 ;  /* 0x00000003ff4f7819 */ /* 0x000fe20000011602 */
[----:B------:R-:W-:Y:S01]  /*2880*/  VIADD R5, R4, 0x400 ;  /* 0x0000040004057836 */ /* 0x000fe20000000000 */
[----:B------:R-:W-:Y:S01]  /*2890*/  SHF.R.U32.HI R78, RZ, 0x3, R7 ;  /* 0x00000003ff4e7819 */ /* 0x000fe20000011607 */
[----:B-1----:R-:W-:Y:S01]  /*28a0*/  ULEA UR7, UR8, UR9, 0x18 ;  /* 0x0000000908077291 */ /* 0x002fe2000f8ec0ff */
[----:B------:R-:W-:Y:S01]  /*28b0*/  LOP3.LUT R79, R2, 0x70, R79, 0x78, !PT ;  /* 0x00000070024f7812 */ /* 0x000fe200078e784f */
[----:B------:R-:W-:Y:S01]  /*28c0*/  VIADD R2, R4, 0x470 ;  /* 0x0000047004027836 */ /* 0x000fe20000000000 */
[----:B------:R-:W-:-:S02]  /*28d0*/  LOP3.LUT R78, R7, 0x70, R78, 0x78, !PT ;  /* 0x00000070074e7812 */ /* 0x000fc400078e784e */
[----:B------:R-:W-:Y:S02]  /*28e0*/  LOP3.LUT R7, R66, 0x1f, RZ, 0xc0, !PT ;  /* 0x0000001f42077812 */ /* 0x000fe400078ec0ff */
[----:B------:R-:W-:Y:S02]  /*28f0*/  SHF.R.U32.HI R75, RZ, 0x3, R2 ;  /* 0x00000003ff4b7819 */ /* 0x000fe40000011602 */
[----:B------:R-:W-:Y:S02]  /*2900*/  SHF.R.U32.HI R77, RZ, 0x3, R6 ;  /* 0x00000003ff4d7819 */ /* 0x000fe40000011606 */
[----:B------:R-:W-:Y:S01]  /*2910*/  LOP3.LUT R75, R2, 0x70, R75, 0x78, !PT ;  /* 0x00000070024b7812 */ /* 0x000fe200078e784b */
[C---:B------:R-:W-:Y:S01]  /*2920*/  IMAD R2, R72.reuse, 0x20, R7 ;  /* 0x0000002048027824 */ /* 0x040fe200078e0207 */
[----:B------:R-:W-:Y:S01]  /*2930*/  SHF.R.U32.HI R76, RZ, 0x3, R5 ;  /* 0x00000003ff4c7819 */ /* 0x000fe20000011605 */
[----:B------:R-:W-:Y:S01]  /*2940*/  IMAD R72, R72, 0x200000, R81 ;  /* 0x0020000048487824 */ /* 0x000fe200078e0251 */
[----:B------:R-:W-:Y:S01]  /*2950*/  LOP3.LUT R77, R6, 0x70, R77, 0x78, !PT ;  /* 0x00000070064d7812 */ /* 0x000fe200078e784d */
[----:B------:R-:W-:Y:S01]  /*2960*/  IMAD.SHL.U32 R2, R2, 0x20, RZ ;  /* 0x0000002002027824 */ /* 0x000fe200078e00ff */
[----:B------:R-:W-:Y:S01]  /*2970*/  LOP3.LUT R76, R5, 0x70, R76, 0x78, !PT ;  /* 0x00000070054c7812 */ /* 0x000fe200078e784c */
[----:B------:R-:W-:-:S02]  /*2980*/  VIADD R5, R4, 0x460 ;  /* 0x0000046004057836 */ /* 0x000fc40000000000 */
[----:B------:R-:W-:Y:S01]  /*2990*/  VIADD R6, R4, 0x450 ;  /* 0x0000045004067836 */ /* 0x000fe20000000000 */
[----:B------:R-:W-:Y:S01]  /*29a0*/  LOP3.LUT R2, R2, 0xffff, RZ, 0xc0, !PT ;  /* 0x0000ffff02027812 */ /* 0x000fe200078ec0ff */
[----:B------:R-:W-:Y:S01]  /*29b0*/  VIADD R4, R4, 0x440 ;  /* 0x0000044004047836 */ /* 0x000fe20000000000 */
[----:B------:R-:W-:Y:S02]  /*29c0*/  SHF.R.U32.HI R74, RZ, 0x3, R5 ;  /* 0x00000003ff4a7819 */ /* 0x000fe40000011605 */
[----:B------:R-:W-:Y:S02]  /*29d0*/  SHF.R.U32.HI R2, RZ, 0x1, R2 ;  /* 0x00000001ff027819 */ /* 0x000fe40000011602 */
[----:B------:R-:W-:Y:S02]  /*29e0*/  SHF.R.U32.HI R73, RZ, 0x3, R6 ;  /* 0x00000003ff497819 */ /* 0x000fe40000011606 */
[----:B------:R-:W-:Y:S02]  /*29f0*/  LOP3.LUT R2, R2, 0xffff, RZ, 0xc0, !PT ;  /* 0x0000ffff02027812 */ /* 0x000fe400078ec0ff */
[----:B------:R-:W-:-:S02]  /*2a00*/  SHF.R.U32.HI R71, RZ, 0x3, R4 ;  /* 0x00000003ff477819 */ /* 0x000fc40000011604 */
[----:B------:R-:W-:Y:S01]  /*2a10*/  LOP3.LUT R74, R5, 0x70, R74, 0x78, !PT ;  /* 0x00000070054a7812 */ /* 0x000fe200078e784a */
[----:B------:R-:W-:Y:S01]  /*2a20*/  IMAD.IADD R69, R3, 0x1, R2 ;  /* 0x0000000103457824 */ /* 0x000fe200078e0202 */
[----:B------:R-:W-:Y:S02]  /*2a30*/  LOP3.LUT R73, R6, 0x70, R73, 0x78, !PT ;  /* 0x0000007006497812 */ /* 0x000fe400078e7849 */
[----:B--2-4-:R-:W-:-:S07]  /*2a40*/  LOP3.LUT R71, R4, 0x70, R71, 0x78, !PT ;  /* 0x0000007004477812 */ /* 0x014fce00078e7847 */
.L_x_52:
[----:B---3--:R-:W1:Y:S01]  /*2a50*/  LDC.64 R8, c[0x0][0x750] ;  /* 0x0001d400ff087b82 */ /* 0x008e620000000a00 */
[----:B------:R-:W-:-:S04]  /*2a60*/  SHF.L.U32 R63, R60, 0x7, RZ ;  /* 0x000000073c3f7819 */ /* 0x000fc800000006ff */
[----:B------:R-:W-:-:S03]  /*2a70*/  IADD3 R7, PT, PT, R63, R66, RZ ;  /* 0x000000423f077210 */ /* 0x000fc60007ffe0ff */
[----:B------:R-:W2:Y:S01]  /*2a80*/  LDC.64 R4, c[0x0][0x758] ;  /* 0x0001d600ff047b82 */ /* 0x000ea20000000a00 */
[----:B-1----:R-:W-:-:S05]  /*2a90*/  IMAD.WIDE R8, R62, 0x4, R8 ;  /* 0x000000043e087825 */ /* 0x002fca00078e0208 */
[----:B------:R1:W5:Y:S01]  /*2aa0*/  LDG.E R83, desc[UR14][R8.64] ;  /* 0x0000000e08537981 */ /* 0x000362000c1e1900 */
[----:B--2---:R-:W-:Y:S01]  /*2ab0*/  IMAD.WIDE R6, R7, 0x4, R4 ;  /* 0x0000000407067825 */ /* 0x004fe200078e0204 */
[----:B------:R-:W-:-:S04]  /*2ac0*/  SHF.L.U32 R4, R67, 0x1f, RZ ;  /* 0x0000001f43047819 */ /* 0x000fc800000006ff */
[----:B------:R1:W5:Y:S01]  /*2ad0*/  LDG.E R60, desc[UR14][R6.64] ;  /* 0x0000000e063c7981 */ /* 0x000362000c1e1900 */
[----:B------:R-:W2:Y:S01]  /*2ae0*/  SYNCS.PHASECHK.TRANS64.TRYWAIT P0, [R3+URZ+0x40], R4 ;  /* 0x00004004030075a7 */ /* 0x000ea200080011ff */
[----:B------:R-:W-:Y:S02]  /*2af0*/  ISETP.NE.AND P3, PT, R67, RZ, PT ;  /* 0x000000ff4300720c */ /* 0x000fe40003f65270 */
[----:B------:R-:W-:Y:S01]  /*2b00*/  MOV R65, R62 ;  /* 0x0000003e00417202 */ /* 0x000fe20000000f00 */
[----:B-12---:R-:W-:Y:S10]  /*2b10*/  @!P0 BRA `(.L_x_40) ;  /* 0x0000002400ec8947 */ /* 0x006ff40003800000 */
.L_x_79:
[----:B------:R-:W-:Y:S01]  /*2b20*/  HFMA2 R85, -RZ, RZ, 0, 0 ;  /* 0x00000000ff557431 */ /* 0x000fe200000001ff */
[----:B------:R-:W-:Y:S01]  /*2b30*/  SHF.R.S32.HI R2, RZ, 0x1f, R62 ;  /* 0x0000001fff027819 */ /* 0x000fe2000001143e */
[----:B------:R-:W-:Y:S01]  /*2b40*/  IMAD R84, R67, 0xd0, R72 ;  /* 0x000000d043547824 */ /* 0x000fe200078e0248 */
[----:B------:R-:W-:Y:S01]  /*2b50*/  CS2R R86, SRZ ;  /* 0x0000000000567805 */ /* 0x000fe2000001ff00 */
[----:B------:R-:W-:-:S07]  /*2b60*/  IMAD.MOV.U32 R88, RZ, RZ, RZ ;  /* 0x000000ffff587224 */ /* 0x000fce00078e00ff */
.L_x_47:
[----:B-1----:R-:W-:Y:S01]  /*2b70*/  IADD3 R5, PT, PT, R87, 0x3, RZ ;  /* 0x0000000357057810 */ /* 0x002fe20007ffe0ff */
[----:B------:R-:W-:Y:S05]  /*2b80*/  WARPSYNC.ALL ;  /* 0x0000000000007948 */ /* 0x000fea0003800000 */
[----:B------:R-:W-:Y:S01]  /*2b90*/  NOP ;  /* 0x0000000000007918 */ /* 0x000fe20000000000 */
[----:B------:R-:W-:Y:S01]  /*2ba0*/  SEL R62, R5, R86, !P3 ;  /* 0x00000056053e7207 */ /* 0x000fe20005800000 */
[----:B------:R-:W-:Y:S01]  /*2bb0*/  BSSY.RECONVERGENT B0, `(.L_x_41) ;  /* 0x000005a000007945 */ /* 0x000fe20003800200 */
[----:B------:R-:W-:Y:S02]  /*2bc0*/  ISETP.NE.AND P0, PT, R85, RZ, PT ;  /* 0x000000ff5500720c */ /* 0x000fe40003f05270 */
[----:B------:R-:W-:-:S04]  /*2bd0*/  SHF.L.U32 R89, R62, 0x6, RZ ;  /* 0x000000063e597819 */ /* 0x000fc800000006ff */
[----:B------:R-:W-:-:S04]  /*2be0*/  IADD3 R4, PT, PT, R84, R89, RZ ;  /* 0x0000005954047210 */ /* 0x000fc80007ffe0ff */
[----:B------:R-:W-:-:S13]  /*2bf0*/  R2UR UR4, R4 ;  /* 0x00000000040472ca */ /* 0x000fda00000e0000 */
[----:B------:R-:W1:Y:S01]  /*2c00*/  LDTM.x32 R28, tmem[UR4+0x20] ;  /* 0x00002004001c79ee */ /* 0x000e6200082c0000 */
[----:B------:R-:W-:Y:S01]  /*2c10*/  R2UR UR4, R4 ;  /* 0x00000000040472ca */ /* 0x000fe200000e0000 */
[C---:B-1---5:R-:W-:Y:S01]  /*2c20*/  FMUL R90, R83.reuse, R28 ;  /* 0x0000001c535a7220 */ /* 0x062fe20000400000 */
[C---:B------:R-:W-:Y:S01]  /*2c30*/  FMUL R91, R83.reuse, R29 ;  /* 0x0000001d535b7220 */ /* 0x040fe20000400000 */
[C---:B------:R-:W-:Y:S01]  /*2c40*/  FMUL R92, R83.reuse, R30 ;  /* 0x0000001e535c7220 */ /* 0x040fe20000400000 */
[C---:B------:R-:W-:Y:S01]  /*2c50*/  FMUL R93, R83.reuse, R31 ;  /* 0x0000001f535d7220 */ /* 0x040fe20000400000 */
[C---:B------:R-:W-:Y:S01]  /*2c60*/  FMUL R94, R83.reuse, R32 ;  /* 0x00000020535e7220 */ /* 0x040fe20000400000 */
[C---:B------:R-:W-:Y:S01]  /*2c70*/  FMUL R95, R83.reuse, R33 ;  /* 0x00000021535f7220 */ /* 0x040fe20000400000 */
[C---:B------:R-:W-:Y:S01]  /*2c80*/  FMUL R96, R83.reuse, R34 ;  /* 0x0000002253607220 */ /* 0x040fe20000400000 */
[C---:B------:R-:W-:Y:S01]  /*2c90*/  FMUL R97, R83.reuse, R35 ;  /* 0x0000002353617220 */ /* 0x040fe20000400000 */
[----:B------:R-:W-:-:S04]  /*2ca0*/  FMUL R36, R83, R36 ;  /* 0x0000002453247220 */ /* 0x000fc80000400000 */
[----:B------:R-:W1:Y:S01]  /*2cb0*/  LDTM.x32 R4, tmem[UR4] ;  /* 0x00000004000479ee */ /* 0x000e6200082c0000 */
[C---:B------:R-:W-:Y:S01]  /*2cc0*/  FMUL R37, R83.reuse, R37 ;  /* 0x0000002553257220 */ /* 0x040fe20000400000 */
        /* <DEDUP_REMOVED lines=22> */
[C---:B-1----:R-:W-:Y:S01]  /*2e30*/  FMUL R102, R83.reuse, R8 ;  /* 0x0000000853667220 */ /* 0x042fe20000400000 */
        /* <DEDUP_REMOVED lines=30> */
[----:B------:R-:W-:Y:S01]  /*3020*/  FMUL R35, R83, R35 ;  /* 0x0000002353237220 */ /* 0x000fe20000400000 */
[----:B------:R-:W-:-:S02]  /*3030*/  F2FP.BF16.F32.PACK_AB R8, R91, R90 ;  /* 0x0000005a5b08723e */ /* 0x000fc400000010ff */
[----:B------:R-:W-:Y:S02]  /*3040*/  F2FP.BF16.F32.PACK_AB R9, R93, R92 ;  /* 0x0000005c5d09723e */ /* 0x000fe400000010ff */
[----:B------:R-:W-:Y:S02]  /*3050*/  F2FP.BF16.F32.PACK_AB R10, R95, R94 ;  /* 0x0000005e5f0a723e */ /* 0x000fe400000010ff */
[----:B------:R-:W-:Y:S02]  /*3060*/  F2FP.BF16.F32.PACK_AB R11, R97, R96 ;  /* 0x00000060610b723e */ /* 0x000fe400000010ff */
[----:B------:R-:W-:Y:S02]  /*3070*/  F2FP.BF16.F32.PACK_AB R12, R37, R36 ;  /* 0x00000024250c723e */ /* 0x000fe400000010ff */
[----:B------:R-:W-:Y:S02]  /*3080*/  F2FP.BF16.F32.PACK_AB R13, R39, R38 ;  /* 0x00000026270d723e */ /* 0x000fe400000010ff */
[----:B------:R-:W-:-:S02]  /*3090*/  F2FP.BF16.F32.PACK_AB R14, R41, R40 ;  /* 0x00000028290e723e */ /* 0x000fc400000010ff */
[----:B------:R-:W-:Y:S02]  /*30a0*/  F2FP.BF16.F32.PACK_AB R15, R43, R42 ;  /* 0x0000002a2b0f723e */ /* 0x000fe400000010ff */
[----:B------:R-:W-:Y:S02]  /*30b0*/  F2FP.BF16.F32.PACK_AB R16, R45, R44 ;  /* 0x0000002c2d10723e */ /* 0x000fe400000010ff */
[----:B------:R-:W-:Y:S02]  /*30c0*/  F2FP.BF16.F32.PACK_AB R17, R47, R46 ;  /* 0x0000002e2f11723e */ /* 0x000fe400000010ff */
[----:B------:R-:W-:Y:S02]  /*30d0*/  F2FP.BF16.F32.PACK_AB R18, R49, R48 ;  /* 0x000000303112723e */ /* 0x000fe400000010ff */
[----:B------:R-:W-:Y:S01]  /*30e0*/  F2FP.BF16.F32.PACK_AB R19, R51, R50 ;  /* 0x000000323313723e */ /* 0x000fe200000010ff */
[----:B------:R-:W-:Y:S06]  /*30f0*/  @P0 BRA `(.L_x_42) ;  /* 0x0000000000140947 */ /* 0x000fec0003800000 */
[----:B------:R-:W-:Y:S01]  /*3100*/  ELECT P0, URZ, PT ;  /* 0x0000000000ff782f */ /* 0x000fe20003800000 */
[----:B------:R-:W-:Y:S01]  /*3110*/  NOP ;  /* 0x0000000000007918 */ /* 0x000fe20000000000 */
[----:B------:R-:W-:-:S11]  /*3120*/  LOP3.LUT R67, R67, 0x1, RZ, 0x3c, !PT ;  /* 0x0000000143437812 */ /* 0x000fd600078e3cff */
[----:B------:R-:W-:-:S04]  /*3130*/  @P0 IMAD.MOV.U32 R4, RZ, RZ, 0x1 ;  /* 0x00000001ff040424 */ /* 0x000fc800078e00ff */
[----:B------:R1:W-:Y:S03]  /*3140*/  @P0 SYNCS.ARRIVE.TRANS64.ART0 RZ, [R3+URZ+0x48], R4 ;  /* 0x0000480403ff09a7 */ /* 0x0003e600085000ff */
.L_x_42:
[----:B------:R-:W-:Y:S05]  /*3150*/  BSYNC.RECONVERGENT B0 ;  /* 0x0000000000007941 */ /* 0x000fea0003800200 */
.L_x_41:
[----:B------:R-:W-:Y:S01]  /*3160*/  F2FP.BF16.F32.PACK_AB R20, R53, R52 ;  /* 0x000000343514723e */ /* 0x000fe200000010ff */
[----:B------:R2:W-:Y:S01]  /*3170*/  STS.128 [R71], R8 ;  /* 0x0000000847007388 */ /* 0x0005e20000000c00 */
[----:B------:R-:W-:Y:S02]  /*3180*/  F2FP.BF16.F32.PACK_AB R21, R55, R54 ;  /* 0x000000363715723e */ /* 0x000fe400000010ff */
[----:B------:R-:W-:Y:S01]  /*3190*/  F2FP.BF16.F32.PACK_AB R22, R57, R56 ;  /* 0x000000383916723e */ /* 0x000fe200000010ff */
[----:B------:R4:W-:Y:S01]  /*31a0*/  STS.128 [R73], R12 ;  /* 0x0000000c49007388 */ /* 0x0009e20000000c00 */
[----:B------:R-:W-:Y:S02]  /*31b0*/  F2FP.BF16.F32.PACK_AB R23, R59, R58 ;  /* 0x0000003a3b17723e */ /* 0x000fe400000010ff */
[----:B-1----:R-:W-:Y:S01]  /*31c0*/  F2FP.BF16.F32.PACK_AB R4, R99, R98 ;  /* 0x000000626304723e */ /* 0x002fe200000010ff */
[----:B------:R1:W-:Y:S01]  /*31d0*/  STS.128 [R74], R16 ;  /* 0x000000104a007388 */ /* 0x0003e20000000c00 */
[----:B------:R-:W-:-:S02]  /*31e0*/  F2FP.BF16.F32.PACK_AB R5, R101, R100 ;  /* 0x000000646505723e */ /* 0x000fc400000010ff */
[----:B------:R-:W-:Y:S01]  /*31f0*/  F2FP.BF16.F32.PACK_AB R6, R103, R102 ;  /* 0x000000666706723e */ /* 0x000fe200000010ff */
[----:B------:R3:W-:Y:S01]  /*3200*/  STS.128 [R75], R20 ;  /* 0x000000144b007388 */ /* 0x0007e20000000c00 */
[----:B------:R-:W-:Y:S02]  /*3210*/  F2FP.BF16.F32.PACK_AB R7, R105, R104 ;  /* 0x000000686907723e */ /* 0x000fe400000010ff */
[C---:B---3--:R-:W-:Y:S01]  /*3220*/  ISETP.GE.U32.AND P2, PT, R85.reuse, 0x6, PT ;  /* 0x000000065500780c */ /* 0x048fe20003f46070 */
[----:B------:R-:W-:Y:S02]  /*3230*/  VIADD R85, R85, 0x2 ;  /* 0x0000000255557836 */ /* 0x000fe40000000000 */
[----:B------:R3:W-:Y:S01]  /*3240*/  STS.128 [R76], R4 ;  /* 0x000000044c007388 */ /* 0x0007e20000000c00 */
[----:B--2---:R-:W-:Y:S02]  /*3250*/  F2FP.BF16.F32.PACK_AB R8, R107, R106 ;  /* 0x0000006a6b08723e */ /* 0x004fe400000010ff */
[----:B------:R-:W-:-:S02]  /*3260*/  F2FP.BF16.F32.PACK_AB R9, R109, R108 ;  /* 0x0000006c6d09723e */ /* 0x000fc400000010ff */
[----:B------:R-:W-:Y:S02]  /*3270*/  F2FP.BF16.F32.PACK_AB R10, R111, R110 ;  /* 0x0000006e6f0a723e */ /* 0x000fe400000010ff */
[----:B------:R-:W-:Y:S02]  /*3280*/  F2FP.BF16.F32.PACK_AB R11, R113, R112 ;  /* 0x00000070710b723e */ /* 0x000fe400000010ff */
[----:B----4-:R-:W-:Y:S02]  /*3290*/  F2FP.BF16.F32.PACK_AB R12, R115, R114 ;  /* 0x00000072730c723e */ /* 0x010fe400000010ff */
[----:B------:R-:W-:Y:S01]  /*32a0*/  F2FP.BF16.F32.PACK_AB R13, R117, R116 ;  /* 0x00000074750d723e */ /* 0x000fe200000010ff */
[----:B------:R3:W-:Y:S01]  /*32b0*/  STS.128 [R77], R8 ;  /* 0x000000084d007388 */ /* 0x0007e20000000c00 */
[----:B------:R-:W-:Y:S02]  /*32c0*/  F2FP.BF16.F32.PACK_AB R14, R25, R24 ;  /* 0x00000018190e723e */ /* 0x000fe400000010ff */
[----:B------:R-:W-:-:S02]  /*32d0*/  F2FP.BF16.F32.PACK_AB R15, R27, R26 ;  /* 0x0000001a1b0f723e */ /* 0x000fc400000010ff */
[----:B-1----:R-:W-:Y:S02]  /*32e0*/  F2FP.BF16.F32.PACK_AB R16, R29, R28 ;  /* 0x0000001c1d10723e */ /* 0x002fe400000010ff */
[----:B------:R-:W-:Y:S01]  /*32f0*/  F2FP.BF16.F32.PACK_AB R17, R31, R30 ;  /* 0x0000001e1f11723e */ /* 0x000fe200000010ff */
[----:B------:R3:W-:Y:S01]  /*3300*/  STS.128 [R78], R12 ;  /* 0x0000000c4e007388 */ /* 0x0007e20000000c00 */
[----:B------:R-:W-:Y:S02]  /*3310*/  F2FP.BF16.F32.PACK_AB R18, R33, R32 ;  /* 0x000000202112723e */ /* 0x000fe400000010ff */
[----:B------:R-:W-:-:S05]  /*3320*/  F2FP.BF16.F32.PACK_AB R19, R35, R34 ;  /* 0x000000222313723e */ /* 0x000fca00000010ff */
[----:B------:R3:W-:Y:S01]  /*3330*/  STS.128 [R79], R16 ;  /* 0x000000104f007388 */ /* 0x0007e20000000c00 */
[----:B------:R1:W-:Y:S06]  /*3340*/  MEMBAR.ALL.CTA ;  /* 0x0000000000007992 */ /* 0x0003ec0000008000 */
[----:B-1----:R-:W1:Y:S02]  /*3350*/  FENCE.VIEW.ASYNC.S ;  /* 0x00000000000073c6 */ /* 0x002e640000000000 */
[----:B-1----:R-:W-:Y:S06]  /*3360*/  BAR.SYNC.DEFER_BLOCKING 0x2, 0x80 ;  /* 0x0082000000007b1d */ /* 0x002fec0000010000 */
[----:B------:R-:W-:Y:S05]  /*3370*/  BRA.U !UP4, `(.L_x_43) ;  /* 0x000000010c447547 */ /* 0x000fea000b800000 */
[----:B------:R-:W-:Y:S01]  /*3380*/  UIADD3 UR12, UP0, UPT, UR10, 0x240, URZ ;  /* 0x000002400a0c7890 */ /* 0x000fe2000ff1e0ff */
[----:B------:R-:W-:Y:S01]  /*3390*/  PLOP3.LUT P0, PT, PT, PT, PT, 0x80, 0x8 ;  /* 0x000000000008781c */ /* 0x000fe20003f0f070 */
[----:B------:R-:W-:Y:S01]  /*33a0*/  IMAD R89, R61, 0x100, R89 ;  /* 0x000001003d597824 */ /* 0x000fe200078e0259 */
[----:B---3--:R-:W-:Y:S01]  /*33b0*/  IADD3 R4, PT, PT, R3, 0x400, RZ ;  /* 0x0000040003047810 */ /* 0x008fe20007ffe0ff */
[----:B------:R-:W-:-:S12]  /*33c0*/  UIADD3.X UR13, UPT, UPT, URZ, UR11, URZ, UP0, !UPT ;  /* 0x0000000bff0d7290 */ /* 0x000fd800087fe4ff */
.L_x_44:
[----:B------:R-:W-:Y:S02]  /*33d0*/  PLOP3.LUT P1, PT, P1, P0, PT, 0xf2, 0x2f ;  /* 0x00000000002f781c */ /* 0x000fe40000f21e72 */
[----:B------:R-:W-:-:S08]  /*33e0*/  @P0 R2UR P1, UR6, R63 ;  /* 0x000000003f0602ca */ /* 0x000fd00000020000 */
[----:B------:R-:W-:Y:S02]  /*33f0*/  PLOP3.LUT P1, PT, P1, P0, PT, 0xf2, 0x2f ;  /* 0x00000000002f781c */ /* 0x000fe40000f21e72 */
[----:B------:R-:W-:-:S08]  /*3400*/  @P0 R2UR.OR P1, UR5, R89 ;  /* 0x00000000590502ca */ /* 0x000fd00000120000 */
[----:B------:R-:W-:Y:S02]  /*3410*/  PLOP3.LUT P1, PT, P1, P0, PT, 0xf2, 0x2f ;  /* 0x00000000002f781c */ /* 0x000fe40000f21e72 */
[----:B------:R-:W-:-:S08]  /*3420*/  @P0 R2UR.OR P1, UR4, R4 ;  /* 0x00000000040402ca */ /* 0x000fd00000120000 */
[----:B------:R-:W-:Y:S02]  /*3430*/  @P0 PLOP3.LUT P0, PT, P1, PT, PT, 0x80, 0x8 ;  /* 0x000000000008081c */ /* 0x000fe40000f0f070 */
[----:B------:R-:W-:-:S03]  /*3440*/  PLOP3.LUT P1, PT, PT, PT, PT, 0x80, 0x8 ;  /* 0x000000000008781c */ /* 0x000fc60003f2f070 */
[----:B------:R1:W-:Y:S08]  /*3450*/  UTMASTG.2D [UR4], [UR12], desc[URZ] ;  /* 0x0000ff040c0073b5 */ /* 0x0003f00008009000 */
[----:B-1----:R-:W-:Y:S05]  /*3460*/  @P0 BRA.U.ANY `(.L_x_44) ;  /* 0xfffffffd00d80947 */ /* 0x002fea000393ffff */
[----:B------:R0:W-:Y:S01]  /*3470*/  UTMACMDFLUSH ;  /* 0x00000000000079b7 */ /* 0x0001e20000000000 */
[----:B------:R-:W-:-:S04]  /*3480*/  DEPBAR.LE SB0, 0x0 ;  /* 0x000080000000791a */ /* 0x000fc80000000000 */
.L_x_43:
[----:B------:R-:W-:Y:S01]  /*3490*/  FMUL R128, R98, -1.4426950216293334961 ;  /* 0xbfb8aa3b62807820 */ /* 0x000fe20000400000 */
[----:B------:R-:W-:Y:S01]  /*34a0*/  FMUL R127, R99, -1.4426950216293334961 ;  /* 0xbfb8aa3b637f7820 */ /* 0x000fe20000400000 */
[----:B------:R-:W-:Y:S01]  /*34b0*/  FMUL R126, R100, -1.4426950216293334961 ;  /* 0xbfb8aa3b647e7820 */ /* 0x000fe20000400000 */
[----:B------:R-:W-:Y:S01]  /*34c0*/  FMUL R125, R101, -1.4426950216293334961 ;  /* 0xbfb8aa3b657d7820 */ /* 0x000fe20000400000 */
[----:B------:R-:W-:Y:S01]  /*34d0*/  FMUL R124, R102, -1.4426950216293334961 ;  /* 0xbfb8aa3b667c7820 */ /* 0x000fe20000400000 */
[----:B------:R-:W-:Y:S01]  /*34e0*/  FMUL R123, R103, -1.4426950216293334961 ;  /* 0xbfb8aa3b677b7820 */ /* 0x000fe20000400000 */
[----:B------:R-:W1:Y:S01]  /*34f0*/  MUFU.EX2 R128, R128 ;  /* 0x0000008000807308 */ /* 0x000e620000000800 */
[----:B------:R-:W-:Y:S01]  /*3500*/  FMUL R122, R104, -1.4426950216293334961 ;  /* 0xbfb8aa3b687a7820 */ /* 0x000fe20000400000 */
[----:B------:R-:W-:Y:S01]  /*3510*/  FMUL R121, R105, -1.4426950216293334961 ;  /* 0xbfb8aa3b69797820 */ /* 0x000fe20000400000 */
[----:B------:R-:W-:Y:S01]  /*3520*/  FMUL R120, R106, -1.4426950216293334961 ;  /* 0xbfb8aa3b6a787820 */ /* 0x000fe20000400000 */
[----:B------:R-:W-:Y:S01]  /*3530*/  FMUL R119, R107, -1.4426950216293334961 ;  /* 0xbfb8aa3b6b777820 */ /* 0x000fe20000400000 */
[----:B------:R-:W-:Y:S01]  /*3540*/  FMUL R22, R111, -1.4426950216293334961 ;  /* 0xbfb8aa3b6f167820 */ /* 0x000fe20000400000 */
[----:B------:R-:W-:Y:S01]  /*3550*/  FMUL R21, R112, -1.4426950216293334961 ;  /* 0xbfb8aa3b70157820 */ /* 0x000fe20000400000 */
[----:B------:R-:W-:Y:S01]  /*3560*/  FMUL R20, R113, -1.4426950216293334961 ;  /* 0xbfb8aa3b71147820 */ /* 0x000fe20000400000 */
[----:B------:R-:W2:Y:S01]  /*3570*/  MUFU.EX2 R127, R127 ;  /* 0x0000007f007f7308 */ /* 0x000ea20000000800 */
[----:B---3--:R-:W-:Y:S01]  /*3580*/  FMUL R8, R31, -1.4426950216293334961 ;  /* 0xbfb8aa3b1f087820 */ /* 0x008fe20000400000 */
[----:B------:R-:W-:Y:S01]  /*3590*/  FMUL R6, R33, -1.4426950216293334961 ;  /* 0xbfb8aa3b21067820 */ /* 0x000fe20000400000 */
[----:B------:R-:W-:Y:S01]  /*35a0*/  FMUL R4, R35, -1.4426950216293334961 ;  /* 0xbfb8aa3b23047820 */ /* 0x000fe20000400000 */
[----:B------:R-:W-:Y:S01]  /*35b0*/  FMUL R118, R108, -1.4426950216293334961 ;  /* 0xbfb8aa3b6c767820 */ /* 0x000fe20000400000 */
[----:B------:R-:W-:Y:S01]  /*35c0*/  FMUL R23, R110, -1.4426950216293334961 ;  /* 0xbfb8aa3b6e177820 */ /* 0x000fe20000400000 */
[----:B------:R-:W-:Y:S01]  /*35d0*/  FMUL R9, R30, -1.4426950216293334961 ;  /* 0xbfb8aa3b1e097820 */ /* 0x000fe20000400000 */
[----:B------:R-:W-:Y:S01]  /*35e0*/  FMUL R89, R109, -1.4426950216293334961 ;  /* 0xbfb8aa3b6d597820 */ /* 0x000fe20000400000 */
[----:B------:R-:W3:Y:S01]  /*35f0*/  MUFU.EX2 R126, R126 ;  /* 0x0000007e007e7308 */ /* 0x000ee20000000800 */
[----:B------:R-:W-:Y:S01]  /*3600*/  FMUL R7, R32, -1.4426950216293334961 ;  /* 0xbfb8aa3b20077820 */ /* 0x000fe20000400000 */
[----:B------:R-:W-:Y:S01]  /*3610*/  FMUL R5, R34, -1.4426950216293334961 ;  /* 0xbfb8aa3b22057820 */ /* 0x000fe20000400000 */
[----:B------:R-:W-:Y:S01]  /*3620*/  FMUL R14, R25, -1.4426950216293334961 ;  /* 0xbfb8aa3b190e7820 */ /* 0x000fe20000400000 */
[----:B------:R-:W-:Y:S01]  /*3630*/  FMUL R16, R117, -1.4426950216293334961 ;  /* 0xbfb8aa3b75107820 */ /* 0x000fe20000400000 */
[----:B------:R-:W-:Y:S01]  /*3640*/  FMUL R10, R29, -1.4426950216293334961 ;  /* 0xbfb8aa3b1d0a7820 */ /* 0x000fe20000400000 */
[----:B------:R-:W-:Y:S01]  /*3650*/  FMUL R12, R27, -1.4426950216293334961 ;  /* 0xbfb8aa3b1b0c7820 */ /* 0x000fe20000400000 */
[----:B------:R-:W-:Y:S01]  /*3660*/  FMUL R13, R26, -1.4426950216293334961 ;  /* 0xbfb8aa3b1a0d7820 */ /* 0x000fe20000400000 */
[----:B------:R-:W4:Y:S01]  /*3670*/  MUFU.EX2 R125, R125 ;  /* 0x0000007d007d7308 */ /* 0x000f220000000800 */
[----:B------:R-:W-:Y:S01]  /*3680*/  FMUL R15, R24, -1.4426950216293334961 ;  /* 0xbfb8aa3b180f7820 */ /* 0x000fe20000400000 */
[----:B-1----:R-:W-:Y:S01]  /*3690*/  FADD R129, R128, 1 ;  /* 0x3f80000080817421 */ /* 0x002fe20000000000 */
[----:B--2---:R-:W-:Y:S01]  /*36a0*/  FADD R128, R127, 1 ;  /* 0x3f8000007f807421 */ /* 0x004fe20000000000 */
[----:B------:R-:W-:Y:S01]  /*36b0*/  FMUL R17, R116, -1.4426950216293334961 ;  /* 0xbfb8aa3b74117820 */ /* 0x000fe20000400000 */
[----:B------:R-:W-:Y:S01]  /*36c0*/  FMUL R11, R28, -1.4426950216293334961 ;  /* 0xbfb8aa3b1c0b7820 */ /* 0x000fe20000400000 */
[----:B------:R-:W-:Y:S01]  /*36d0*/  FMUL R19, R114, -1.4426950216293334961 ;  /* 0xbfb8aa3b72137820 */ /* 0x000fe20000400000 */
[----:B------:R-:W-:Y:S01]  /*36e0*/  FMUL R18, R115, -1.4426950216293334961 ;  /* 0xbfb8aa3b73127820 */ /* 0x000fe20000400000 */
[----:B------:R-:W1:Y:S01]  /*36f0*/  MUFU.EX2 R124, R124 ;  /* 0x0000007c007c7308 */ /* 0x000e620000000800 */
[----:B---3--:R-:W-:Y:S01]  /*3700*/  FADD R127, R126, 1 ;  /* 0x3f8000007e7f7421 */ /* 0x008fe20000000000 */
[----:B------:R-:W-:Y:S06]  /*3710*/  BAR.SYNC.DEFER_BLOCKING 0x2, 0x80 ;  /* 0x0082000000007b1d */ /* 0x000fec0000010000 */
[----:B------:R-:W2:Y:S01]  /*3720*/  MUFU.EX2 R123, R123 ;  /* 0x0000007b007b7308 */ /* 0x000ea20000000800 */
[----:B----4-:R-:W-:-:S07]  /*3730*/  FADD R126, R125, 1 ;  /* 0x3f8000007d7e7421 */ /* 0x010fce0000000000 */
[----:B------:R-:W3:Y:S01]  /*3740*/  MUFU.EX2 R122, R122 ;  /* 0x0000007a007a7308 */ /* 0x000ee20000000800 */
[----:B-1----:R-:W-:-:S07]  /*3750*/  FADD R125, R124, 1 ;  /* 0x3f8000007c7d7421 */ /* 0x002fce0000000000 */
[----:B------:R-:W1:Y:S01]  /*3760*/  MUFU.EX2 R121, R121 ;  /* 0x0000007900797308 */ /* 0x000e620000000800 */
[----:B--2---:R-:W-:-:S07]  /*3770*/  FADD R124, R123, 1 ;  /* 0x3f8000007b7c7421 */ /* 0x004fce0000000000 */
[----:B------:R-:W2:Y:S01]  /*3780*/  MUFU.EX2 R120, R120 ;  /* 0x0000007800787308 */ /* 0x000ea20000000800 */
[----:B---3--:R-:W-:-:S07]  /*3790*/  FADD R123, R122, 1 ;  /* 0x3f8000007a7b7421 */ /* 0x008fce0000000000 */
        /* <DEDUP_REMOVED lines=46> */
[----:B------:R-:W2:Y:S01]  /*3a80*/  MUFU.RCP R118, R89 ;  /* 0x0000005900767308 */ /* 0x000ea20000001000 */
[----:B---3--:R-:W-:-:S07]  /*3a90*/  FADD R19, R19, 1 ;  /* 0x3f80000013137421 */ /* 0x008fce0000000000 */
[----:B------:R-:W3:Y:S01]  /*3aa0*/  MUFU.RCP R22, R22 ;  /* 0x0000001600167308 */ /* 0x000ee20000001000 */
[----:B-1----:R-:W-:-:S07]  /*3ab0*/  FADD R18, R18, 1 ;  /* 0x3f80000012127421 */ /* 0x002fce0000000000 */
[----:B------:R-:W1:Y:S01]  /*3ac0*/  MUFU.RCP R21, R21 ;  /* 0x0000001500157308 */ /* 0x000e620000001000 */
[----:B--2---:R-:W-:-:S04]  /*3ad0*/  FMUL R118, R109, R118 ;  /* 0x000000766d767220 */ /* 0x004fc80000400000 */
[----:B------:R-:W-:-:S03]  /*3ae0*/  FMUL R39, R39, R118 ;  /* 0x0000007627277220 */ /* 0x000fc60000400000 */
[----:B------:R-:W2:Y:S01]  /*3af0*/  MUFU.RCP R20, R20 ;  /* 0x0000001400147308 */ /* 0x000ea20000001000 */
[----:B---3--:R-:W-:Y:S01]  /*3b00*/  FMUL R22, R111, R22 ;  /* 0x000000166f167220 */ /* 0x008fe20000400000 */
[----:B------:R-:W-:-:S03]  /*3b10*/  FMUL R39, R60, R39 ;  /* 0x000000273c277220 */ /* 0x000fc60000400000 */
[----:B------:R-:W-:-:S03]  /*3b20*/  FMUL R41, R41, R22 ;  /* 0x0000001629297220 */ /* 0x000fc60000400000 */
[----:B------:R-:W3:Y:S01]  /*3b30*/  MUFU.RCP R8, R8 ;  /* 0x0000000800087308 */ /* 0x000ee20000001000 */
[----:B-1----:R-:W-:-:S04]  /*3b40*/  FMUL R21, R112, R21 ;  /* 0x0000001570157220 */ /* 0x002fc80000400000 */
[----:B------:R-:W-:-:S03]  /*3b50*/  FMUL R21, R42, R21 ;  /* 0x000000152a157220 */ /* 0x000fc60000400000 */
[----:B------:R-:W1:Y:S01]  /*3b60*/  MUFU.RCP R6, R6 ;  /* 0x0000000600067308 */ /* 0x000e620000001000 */
[----:B--2---:R-:W-:-:S04]  /*3b70*/  FMUL R20, R113, R20 ;  /* 0x0000001471147220 */ /* 0x004fc80000400000 */
[----:B------:R-:W-:-:S03]  /*3b80*/  FMUL R43, R43, R20 ;  /* 0x000000142b2b7220 */ /* 0x000fc60000400000 */
[----:B------:R-:W2:Y:S01]  /*3b90*/  MUFU.RCP R4, R4 ;  /* 0x0000000400047308 */ /* 0x000ea20000001000 */
[----:B---3--:R-:W-:Y:S01]  /*3ba0*/  FMUL R8, R31, R8 ;  /* 0x000000081f087220 */ /* 0x008fe20000400000 */
[----:B------:R-:W-:-:S03]  /*3bb0*/  FMUL R43, R60, R43 ;  /* 0x0000002b3c2b7220 */ /* 0x000fc60000400000 */
[----:B------:R-:W-:Y:S01]  /*3bc0*/  FMUL R55, R55, R8 ;  /* 0x0000000837377220 */ /* 0x000fe20000400000 */
[----:B------:R-:W-:Y:S02]  /*3bd0*/  FMUL R8, R60, R21 ;  /* 0x000000153c087220 */ /* 0x000fe40000400000 */
[----:B------:R-:W3:Y:S01]  /*3be0*/  MUFU.RCP R119, R119 ;  /* 0x0000007700777308 */ /* 0x000ee20000001000 */
[----:B-1----:R-:W-:-:S04]  /*3bf0*/  FMUL R6, R33, R6 ;  /* 0x0000000621067220 */ /* 0x002fc80000400000 */
[----:B------:R-:W-:-:S03]  /*3c00*/  FMUL R57, R57, R6 ;  /* 0x0000000639397220 */ /* 0x000fc60000400000 */
[----:B------:R-:W1:Y:S01]  /*3c10*/  MUFU.RCP R23, R23 ;  /* 0x0000001700177308 */ /* 0x000e620000001000 */
[----:B--2---:R-:W-:Y:S01]  /*3c20*/  FMUL R4, R35, R4 ;  /* 0x0000000423047220 */ /* 0x004fe20000400000 */
[----:B------:R-:W-:-:S03]  /*3c30*/  FMUL R57, R60, R57 ;  /* 0x000000393c397220 */ /* 0x000fc60000400000 */
[----:B------:R-:W-:Y:S01]  /*3c40*/  FMUL R59, R59, R4 ;  /* 0x000000043b3b7220 */ /* 0x000fe20000400000 */
[----:B------:R-:W-:Y:S02]  /*3c50*/  FMUL R4, R60, R41 ;  /* 0x000000293c047220 */ /* 0x000fe40000400000 */
        /* <DEDUP_REMOVED lines=8> */
[----:B--2---:R-:W-:Y:S01]  /*3ce0*/  FMUL R9, R30, R9 ;  /* 0x000000091e097220 */ /* 0x004fe20000400000 */
[----:B------:R-:W-:-:S03]  /*3cf0*/  FMUL R23, R60, R23 ;  /* 0x000000173c177220 */ /* 0x000fc60000400000 */
        /* <DEDUP_REMOVED lines=11> */
[----:B------:R-:W-:Y:S01]  /*3db0*/  FMUL R49, R49, R14 ;  /* 0x0000000e31317220 */ /* 0x000fe20000400000 */
[C---:B------:R-:W-:Y:S02]  /*3dc0*/  FMUL R14, R60.reuse, R55 ;  /* 0x000000373c0e7220 */ /* 0x040fe40000400000 */
[----:B------:R-:W2:Y:S01]  /*3dd0*/  MUFU.RCP R122, R122 ;  /* 0x0000007a007a7308 */ /* 0x000ea20000001000 */
[----:B---3--:R-:W-:Y:S02]  /*3de0*/  FMUL R16, R117, R16 ;  /* 0x0000001075107220 */ /* 0x008fe40000400000 */
[----:B------:R-:W-:Y:S02]  /*3df0*/  FMNMX.NAN R20, |R39|, |R14|, !PT ;  /* 0x4000000e27147209 */ /* 0x000fe40007820200 */
[----:B------:R-:W-:Y:S01]  /*3e00*/  FMUL R47, R47, R16 ;  /* 0x000000102f2f7220 */ /* 0x000fe20000400000 */
[----:B------:R-:W-:Y:S01]  /*3e10*/  FMUL R16, R60, R119 ;  /* 0x000000773c107220 */ /* 0x000fe20000400000 */
[----:B------:R-:W-:Y:S01]  /*3e20*/  F2FP.SATFINITE.E2M1.F32.PACK_AB_MERGE_C R14, R14, R21, RZ ;  /* 0x000000150e0e723e */ /* 0x000fe200042070ff */
[----:B------:R-:W3:Y:S01]  /*3e30*/  MUFU.RCP R12, R12 ;  /* 0x0000000c000c7308 */ /* 0x000ee20000001000 */
[----:B-1----:R-:W-:Y:S01]  /*3e40*/  FMUL R10, R29, R10 ;  /* 0x0000000a1d0a7220 */ /* 0x002fe20000400000 */
[----:B------:R-:W-:Y:S01]  /*3e50*/  FMUL R47, R60, R47 ;  /* 0x0000002f3c2f7220 */ /* 0x000fe20000400000 */
[----:B------:R-:W-:-:S02]  /*3e60*/  F2FP.SATFINITE.E2M1.F32.PACK_AB_MERGE_C R39, R39, R16, RZ ;  /* 0x000000102727723e */ /* 0x000fc400042070ff */
[----:B------:R-:W-:Y:S01]  /*3e70*/  FMUL R53, R53, R10 ;  /* 0x0000000a35357220 */ /* 0x000fe20000400000 */
[C---:B------:R-:W-:Y:S01]  /*3e80*/  FMUL R10, R60.reuse, R7 ;  /* 0x000000073c0a7220 */ /* 0x040fe20000400000 */
[----:B------:R-:W-:Y:S01]  /*3e90*/  FMNMX.NAN R7, |R43|, |R6|, !PT ;  /* 0x400000062b077209 */ /* 0x000fe20007820200 */
[----:B------:R-:W1:Y:S01]  /*3ea0*/  MUFU.RCP R125, R125 ;  /* 0x0000007d007d7308 */ /* 0x000e620000001000 */
[----:B--2---:R-:W-:Y:S01]  /*3eb0*/  FMUL R122, R105, R122 ;  /* 0x0000007a697a7220 */ /* 0x004fe20000400000 */
[----:B------:R-:W-:Y:S01]  /*3ec0*/  F2FP.SATFINITE.E2M1.F32.PACK_AB_MERGE_C R43, R43, R8, RZ ;  /* 0x000000082b2b723e */ /* 0x000fe200042070ff */
[----:B------:R-:W-:Y:S01]  /*3ed0*/  FMUL R53, R60, R53 ;  /* 0x000000353c357220 */ /* 0x000fe20000400000 */
[----:B------:R-:W-:Y:S01]  /*3ee0*/  FMNMX.NAN R9, |R16|, |R21|, !PT ;  /* 0x4000001510097209 */ /* 0x000fe20007820200 */
[----:B------:R-:W-:Y:S01]  /*3ef0*/  FMUL R97, R97, R122 ;  /* 0x0000007a61617220 */ /* 0x000fe20000400000 */
[----:B------:R-:W-:Y:S02]  /*3f00*/  FMNMX.NAN R8, |R8|, |R5|, !PT ;  /* 0x4000000508087209 */ /* 0x000fe40007820200 */
[----:B------:R-:W2:Y:S01]  /*3f10*/  MUFU.RCP R124, R124 ;  /* 0x0000007c007c7308 */ /* 0x000ea20000001000 */
[----:B---3--:R-:W-:Y:S01]  /*3f20*/  FMUL R12, R27, R12 ;  /* 0x0000000c1b0c7220 */ /* 0x008fe20000400000 */
[----:B------:R-:W-:Y:S01]  /*3f30*/  FMUL R22, R60, R97 ;  /* 0x000000613c167220 */ /* 0x000fe20000400000 */
[----:B------:R-:W-:-:S02]  /*3f40*/  F2FP.SATFINITE.E2M1.F32.PACK_AB_MERGE_C R5, R6, R5, RZ ;  /* 0x000000050605723e */ /* 0x000fc400042070ff */
[----:B------:R-:W-:Y:S01]  /*3f50*/  FMUL R51, R51, R12 ;  /* 0x0000000c33337220 */ /* 0x000fe20000400000 */
[----:B------:R-:W-:Y:S02]  /*3f60*/  FMNMX.NAN R12, |R4|, |R57|, !PT ;  /* 0x40000039040c7209 */ /* 0x000fe40007820200 */
[----:B------:R-:W3:Y:S01]  /*3f70*/  MUFU.RCP R123, R123 ;  /* 0x0000007b007b7308 */ /* 0x000ee20000001000 */
[----:B-1----:R-:W-:Y:S01]  /*3f80*/  FMUL R125, R102, R125 ;  /* 0x0000007d667d7220 */ /* 0x002fe20000400000 */
[----:B------:R-:W-:Y:S02]  /*3f90*/  F2FP.SATFINITE.E2M1.F32.PACK_AB_MERGE_C R4, R4, R23, RZ ;  /* 0x000000170404723e */ /* 0x000fe400042070ff */
[-C--:B------:R-:W-:Y:S01]  /*3fa0*/  FMNMX.NAN R23, |R23|, |R10|.reuse, !PT ;  /* 0x4000000a17177209 */ /* 0x080fe20007820200 */
[----:B------:R-:W-:Y:S01]  /*3fb0*/  FMUL R125, R94, R125 ;  /* 0x0000007d5e7d7220 */ /* 0x000fe20000400000 */
[----:B------:R-:W-:Y:S02]  /*3fc0*/  F2FP.SATFINITE.E2M1.F32.PACK_AB_MERGE_C R10, R57, R10, RZ ;  /* 0x0000000a390a723e */ /* 0x000fe400042070ff */
[----:B------:R-:W1:Y:S01]  /*3fd0*/  MUFU.RCP R13, R13 ;  /* 0x0000000d000d7308 */ /* 0x000e620000001000 */
[----:B--2---:R-:W-:Y:S01]  /*3fe0*/  FMUL R124, R103, R124 ;  /* 0x0000007c677c7220 */ /* 0x004fe20000400000 */
[----:B------:R-:W-:Y:S01]  /*3ff0*/  FMUL R16, R60, R125 ;  /* 0x0000007d3c107220 */ /* 0x000fe20000400000 */
[----:B------:R-:W-:-:S02]  /*4000*/  PRMT R5, R5, 0x7054, RZ ;  /* 0x0000705405057816 */ /* 0x000fc400000000ff */
[----:B------:R-:W-:Y:S01]  /*4010*/  FMUL R95, R95, R124 ;  /* 0x0000007c5f5f7220 */ /* 0x000fe20000400000 */
[----:B------:R-:W-:Y:S02]  /*4020*/  PRMT R10, R10, 0x7604, RZ ;  /* 0x000076040a0a7816 */ /* 0x000fe400000000ff */
[----:B------:R-:W2:Y:S01]  /*4030*/  MUFU.RCP R15, R15 ;  /* 0x0000000f000f7308 */ /* 0x000ea20000001000 */
[----:B---3--:R-:W-:Y:S01]  /*4040*/  FMUL R123, R104, R123 ;  /* 0x0000007b687b7220 */ /* 0x008fe20000400000 */
[----:B------:R-:W-:Y:S01]  /*4050*/  FMUL R95, R60, R95 ;  /* 0x0000005f3c5f7220 */ /* 0x000fe20000400000 */
[----:B------:R-:W-:Y:S02]  /*4060*/  LOP3.LUT R5, R10, R5, RZ, 0xfc, !PT ;  /* 0x000000050a057212 */ /* 0x000fe400078efcff */
[----:B------:R-:W-:Y:S01]  /*4070*/  FMUL R123, R96, R123 ;  /* 0x0000007b607b7220 */ /* 0x000fe20000400000 */
[----:B------:R-:W-:Y:S02]  /*4080*/  PRMT R43, R43, 0x7054, RZ ;  /* 0x000070542b2b7816 */ /* 0x000fe400000000ff */
[----:B------:R-:W3:Y:S01]  /*4090*/  MUFU.RCP R127, R127 ;  /* 0x0000007f007f7308 */ /* 0x000ee20000001000 */
[----:B-1----:R-:W-:Y:S01]  /*40a0*/  FMUL R13, R26, R13 ;  /* 0x0000000d1a0d7220 */ /* 0x002fe20000400000 */
[C---:B------:R-:W-:Y:S01]  /*40b0*/  FMUL R123, R60.reuse, R123 ;  /* 0x0000007b3c7b7220 */ /* 0x040fe20000400000 */
[----:B------:R-:W-:Y:S01]  /*40c0*/  FMUL R26, R60, R49 ;  /* 0x000000313c1a7220 */ /* 0x000fe20000400000 */
[----:B------:R-:W-:Y:S01]  /*40d0*/  PRMT R4, R4, 0x7604, RZ ;  /* 0x0000760404047816 */ /* 0x000fe200000000ff */
[----:B------:R-:W-:-:S03]  /*40e0*/  FMUL R13, R50, R13 ;  /* 0x0000000d320d7220 */ /* 0x000fc60000400000 */
[----:B------:R-:W1:Y:S01]  /*40f0*/  MUFU.RCP R126, R126 ;  /* 0x0000007e007e7308 */ /* 0x000e620000001000 */
[----:B--2---:R-:W-:Y:S01]  /*4100*/  FMUL R15, R24, R15 ;  /* 0x0000000f180f7220 */ /* 0x004fe20000400000 */
[C---:B------:R-:W-:Y:S01]  /*4110*/  FMUL R24, R60.reuse, R51 ;  /* 0x000000333c187220 */ /* 0x040fe20000400000 */
[----:B------:R-:W-:Y:S01]  /*4120*/  FMUL R13, R60, R13 ;  /* 0x0000000d3c0d7220 */ /* 0x000fe20000400000 */
[----:B------:R-:W-:Y:S01]  /*4130*/  LOP3.LUT R4, R4, R43, RZ, 0xfc, !PT ;  /* 0x0000002b04047212 */ /* 0x000fe200078efcff */
[----:B------:R-:W-:Y:S01]  /*4140*/  FMUL R15, R48, R15 ;  /* 0x0000000f300f7220 */ /* 0x000fe20000400000 */
[----:B------:R-:W-:Y:S02]  /*4150*/  FMNMX3.NAN R12, |R95|, |R26|, R12, !PT ;  /* 0x4000001a5f0c7276 */ /* 0x000fe4000782020c */
[----:B------:R-:W2:Y:S01]  /*4160*/  MUFU.RCP R17, R17 ;  /* 0x0000001100117308 */ /* 0x000ea20000001000 */
[----:B---3--:R-:W-:Y:S01]  /*4170*/  FMUL R127, R100, R127 ;  /* 0x0000007f647f7220 */ /* 0x008fe20000400000 */
[----:B------:R-:W-:Y:S01]  /*4180*/  FMUL R15, R60, R15 ;  /* 0x0000000f3c0f7220 */ /* 0x000fe20000400000 */
[----:B------:R-:W-:-:S02]  /*4190*/  FMNMX3.NAN R21, |R22|, |R24|, R7, !PT ;  /* 0x4000001816157276 */ /* 0x000fc40007820207 */
[----:B------:R-:W-:Y:S01]  /*41a0*/  F2FP.SATFINITE.E2M1.F32.PACK_AB_MERGE_C R22, R22, R123, RZ ;  /* 0x0000007b1616723e */ /* 0x000fe200042070ff */
[----:B------:R-:W-:Y:S01]  /*41b0*/  FMUL R127, R92, R127 ;  /* 0x0000007f5c7f7220 */ /* 0x000fe20000400000 */
[----:B------:R-:W-:Y:S01]  /*41c0*/  F2FP.SATFINITE.E2M1.F32.PACK_AB_MERGE_C R7, R95, R16, RZ ;  /* 0x000000105f07723e */ /* 0x000fe200042070ff */
[----:B------:R-:W3:Y:S01]  /*41d0*/  MUFU.RCP R120, R120 ;  /* 0x0000007800787308 */ /* 0x000ee20000001000 */
[----:B-1----:R-:W-:Y:S01]  /*41e0*/  FMUL R126, R101, R126 ;  /* 0x0000007e657e7220 */ /* 0x002fe20000400000 */
[----:B------:R-:W-:Y:S01]  /*41f0*/  F2FP.SATFINITE.E2M1.F32.PACK_AB_MERGE_C R25, R24, R13, RZ ;  /* 0x0000000d1819723e */ /* 0x000fe200042070ff */
[----:B------:R-:W-:Y:S01]  /*4200*/  FMUL R10, R60, R127 ;  /* 0x0000007f3c0a7220 */ /* 0x000fe20000400000 */
[----:B------:R-:W-:Y:S01]  /*4210*/  F2FP.SATFINITE.E2M1.F32.PACK_AB_MERGE_C R24, R26, R15, RZ ;  /* 0x0000000f1a18723e */ /* 0x000fe200042070ff */
[----:B------:R-:W-:Y:S01]  /*4220*/  FMUL R93, R93, R126 ;  /* 0x0000007e5d5d7220 */ /* 0x000fe20000400000 */
[----:B------:R-:W-:Y:S02]  /*4230*/  PRMT R22, R22, 0x7054, RZ ;  /* 0x0000705416167816 */ /* 0x000fe400000000ff */
[----:B------:R-:W1:Y:S01]  /*4240*/  MUFU.RCP R121, R121 ;  /* 0x0000007900797308 */ /* 0x000e620000001000 */
[----:B--2---:R-:W-:Y:S01]  /*4250*/  FMUL R17, R116, R17 ;  /* 0x0000001174117220 */ /* 0x004fe20000400000 */
[----:B------:R-:W-:Y:S01]  /*4260*/  PRMT R7, R7, 0x7604, RZ ;  /* 0x0000760407077816 */ /* 0x000fe200000000ff */
[----:B------:R-:W-:Y:S01]  /*4270*/  FMUL R93, R60, R93 ;  /* 0x0000005d3c5d7220 */ /* 0x000fe20000400000 */
[----:B------:R-:W-:Y:S01]  /*4280*/  PRMT R25, R25, 0x7054, RZ ;  /* 0x0000705419197816 */ /* 0x000fe200000000ff */
[----:B------:R-:W-:Y:S01]  /*4290*/  FMUL R17, R46, R17 ;  /* 0x000000112e117220 */ /* 0x000fe20000400000 */
[----:B------:R-:W-:-:S02]  /*42a0*/  PRMT R24, R24, 0x7604, RZ ;  /* 0x0000760418187816 */ /* 0x000fc400000000ff */
[----:B------:R-:W2:Y:S01]  /*42b0*/  MUFU.RCP R129, R129 ;  /* 0x0000008100817308 */ /* 0x000ea20000001000 */
[----:B---3--:R-:W-:Y:S01]  /*42c0*/  FMUL R120, R107, R120 ;  /* 0x000000786b787220 */ /* 0x008fe20000400000 */
[----:B------:R-:W-:Y:S02]  /*42d0*/  LOP3.LUT R7, R7, R22, RZ, 0xfc, !PT ;  /* 0x0000001607077212 */ /* 0x000fe400078efcff */
[----:B------:R-:W-:Y:S01]  /*42e0*/  FMNMX3.NAN R20, |R93|, |R47|, R20, !PT ;  /* 0x4000002f5d147276 */ /* 0x000fe20007820214 */
[----:B------:R-:W-:Y:S01]  /*42f0*/  FMUL R37, R37, R120 ;  /* 0x0000007825257220 */ /* 0x000fe20000400000 */
[----:B------:R-:W-:Y:S02]  /*4300*/  F2FP.SATFINITE.E2M1.F32.PACK_AB_MERGE_C R32, R93, R10, RZ ;  /* 0x0000000a5d20723e */ /* 0x000fe400042070ff */
[----:B------:R-:W3:Y:S01]  /*4310*/  MUFU.RCP R128, R128 ;  /* 0x0000008000807308 */ /* 0x000ee20000001000 */
[----:B-1----:R-:W-:Y:S01]  /*4320*/  FMUL R121, R106, R121 ;  /* 0x000000796a797220 */ /* 0x002fe20000400000 */
[----:B------:R-:W-:Y:S01]  /*4330*/  FMUL R6, R60, R37 ;  /* 0x000000253c067220 */ /* 0x000fe20000400000 */
[----:B------:R-:W-:-:S02]  /*4340*/  LOP3.LUT R24, R24, R25, RZ, 0xfc, !PT ;  /* 0x0000001918187212 */ /* 0x000fc400078efcff */
[----:B------:R-:W-:Y:S01]  /*4350*/  FMUL R121, R36, R121 ;  /* 0x0000007924797220 */ /* 0x000fe20000400000 */
[----:B------:R-:W-:Y:S02]  /*4360*/  LOP3.LUT R39, R4, 0xff, R39, 0xf8, !PT ;  /* 0x000000ff04277812 */ /* 0x000fe400078ef827 */
[----:B------:R-:W1:Y:S01]  /*4370*/  MUFU.RCP R11, R11 ;  /* 0x0000000b000b7308 */ /* 0x000e620000001000 */
[----:B--2---:R-:W-:Y:S01]  /*4380*/  FMUL R129, R98, R129 ;  /* 0x0000008162817220 */ /* 0x004fe20000400000 */
[----:B------:R-:W-:Y:S01]  /*4390*/  FMUL R121, R60, R121 ;  /* 0x000000793c797220 */ /* 0x000fe20000400000 */
[----:B------:R-:W-:Y:S02]  /*43a0*/  LOP3.LUT R7, R7, 0xff, R32, 0xf8, !PT ;  /* 0x000000ff07077812 */ /* 0x000fe400078ef820 */
[----:B------:R-:W-:Y:S01]  /*43b0*/  FMUL R129, R90, R129 ;  /* 0x000000815a817220 */ /* 0x000fe20000400000 */
[----:B------:R-:W-:Y:S02]  /*43c0*/  LOP3.LUT R25, R5, 0xff, R14, 0xf8, !PT ;  /* 0x000000ff05197812 */ /* 0x000fe400078ef80e */
[----:B------:R-:W2:Y:S01]  /*43d0*/  MUFU.RCP R19, R19 ;  /* 0x0000001300137308 */ /* 0x000ea20000001000 */
[----:B---3--:R-:W-:Y:S01]  /*43e0*/  FMUL R128, R99, R128 ;  /* 0x0000008063807220 */ /* 0x008fe20000400000 */
[----:B------:R-:W-:Y:S01]  /*43f0*/  FMUL R22, R60, R129 ;  /* 0x000000813c167220 */ /* 0x000fe20000400000 */
[----:B------:R-:W-:-:S02]  /*4400*/  FMNMX3.NAN R8, |R123|, |R13|, R8, !PT ;  /* 0x4000000d7b087276 */ /* 0x000fc40007820208 */
[----:B------:R-:W-:Y:S01]  /*4410*/  FMUL R91, R91, R128 ;  /* 0x000000805b5b7220 */ /* 0x000fe20000400000 */
[----:B------:R-:W-:Y:S02]  /*4420*/  FMNMX3.NAN R23, |R16|, |R15|, R23, !PT ;  /* 0x4000000f10177276 */ /* 0x000fe40007820217 */
[----:B------:R-:W3:Y:S01]  /*4430*/  MUFU.RCP R18, R18 ;  /* 0x0000001200127308 */ /* 0x000ee20000001000 */
[----:B-1----:R-:W-:Y:S01]  /*4440*/  FMUL R11, R28, R11 ;  /* 0x0000000b1c0b7220 */ /* 0x002fe20000400000 */
[C---:B------:R-:W-:Y:S01]  /*4450*/  FMUL R28, R60.reuse, R17 ;  /* 0x000000113c1c7220 */ /* 0x040fe20000400000 */
[----:B------:R-:W-:Y:S01]  /*4460*/  FMUL R91, R60, R91 ;  /* 0x0000005b3c5b7220 */ /* 0x000fe20000400000 */
[----:B------:R-:W-:Y:S01]  /*4470*/  FMNMX.NAN R20, R21, R20, !PT ;  /* 0x0000001415147209 */ /* 0x000fe20007820000 */
[----:B------:R-:W-:Y:S02]  /*4480*/  FMUL R11, R52, R11 ;  /* 0x0000000b340b7220 */ /* 0x000fe40000400000 */
[----:B------:R-:W-:Y:S01]  /*4490*/  F2FP.SATFINITE.E2M1.F32.PACK_AB_MERGE_C R47, R47, R28, RZ ;  /* 0x0000001c2f2f723e */ /* 0x000fe200042070ff */
[----:B--2---:R-:W-:Y:S01]  /*44a0*/  FMUL R19, R114, R19 ;  /* 0x0000001372137220 */ /* 0x004fe20000400000 */
[----:B------:R-:W-:-:S02]  /*44b0*/  F2FP.SATFINITE.E2M1.F32.PACK_AB_MERGE_C R4, R91, R22, RZ ;  /* 0x000000165b04723e */ /* 0x000fc400042070ff */
[----:B------:R-:W-:Y:S01]  /*44c0*/  LOP3.LUT R24, R24, 0xff, R47, 0xf8, !PT ;  /* 0x000000ff18187812 */ /* 0x000fe200078ef82f */
[----:B------:R-:W-:Y:S01]  /*44d0*/  FMUL R19, R44, R19 ;  /* 0x000000132c137220 */ /* 0x000fe20000400000 */
[----:B------:R-:W-:Y:S02]  /*44e0*/  PRMT R4, R4, 0x6540, R7 ;  /* 0x0000654004047816 */ /* 0x000fe40000000007 */
[----:B------:R-:W-:Y:S01]  /*44f0*/  FMNMX3.NAN R9, |R10|, |R28|, R9, !PT ;  /* 0x4000001c0a097276 */ /* 0x000fe20007820209 */
[----:B---3--:R-:W-:Y:S01]  /*4500*/  FMUL R18, R115, R18 ;  /* 0x0000001273127220 */ /* 0x008fe20000400000 */
[----:B------:R-:W-:Y:S02]  /*4510*/  FMUL R19, R60, R19 ;  /* 0x000000133c137220 */ /* 0x000fe40000400000 */
[----:B------:R-:W-:Y:S01]  /*4520*/  FMNMX.NAN R8, R8, R9, !PT ;  /* 0x0000000908087209 */ /* 0x000fe20007820000 */
[----:B------:R-:W-:Y:S01]  /*4530*/  FMUL R45, R45, R18 ;  /* 0x000000122d2d7220 */ /* 0x000fe20000400000 */
[----:B------:R-:W-:Y:S01]  /*4540*/  FMUL R18, R60, R11 ;  /* 0x0000000b3c127220 */ /* 0x000fe20000400000 */
[----:B------:R-:W-:-:S02]  /*4550*/  FMNMX.NAN R11, |R6|, |R53|, !PT ;  /* 0x40000035060b7209 */ /* 0x000fc40007820200 */
[----:B------:R-:W-:Y:S01]  /*4560*/  FMUL R30, R60, R45 ;  /* 0x0000002d3c1e7220 */ /* 0x000fe20000400000 */
[----:B------:R-:W-:Y:S02]  /*4570*/  F2FP.SATFINITE.E2M1.F32.PACK_AB_MERGE_C R6, R6, R121, RZ ;  /* 0x000000790606723e */ /* 0x000fe400042070ff */
[-C--:B------:R-:W-:Y:S02]  /*4580*/  FMNMX.NAN R121, |R121|, |R18|.reuse, !PT ;  /* 0x4000001279797209 */ /* 0x080fe40007820200 */
[----:B------:R-:W-:Y:S02]  /*4590*/  F2FP.SATFINITE.E2M1.F32.PACK_AB_MERGE_C R18, R53, R18, RZ ;  /* 0x000000123512723e */ /* 0x000fe400042070ff */
[----:B------:R-:W-:Y:S02]  /*45a0*/  F2FP.SATFINITE.E2M1.F32.PACK_AB_MERGE_C R17, R30, R19, RZ ;  /* 0x000000131e11723e */ /* 0x000fe400042070ff */
[----:B------:R-:W-:Y:S02]  /*45b0*/  PRMT R5, R6, 0x6540, R39 ;  /* 0x0000654006057816 */ /* 0x000fe40000000027 */
[----:B------:R-:W-:-:S02]  /*45c0*/  PRMT R6, R17, 0x6540, R24 ;  /* 0x0000654011067816 */ /* 0x000fc40000000018 */
[----:B------:R-:W-:Y:S02]  /*45d0*/  PRMT R7, R18, 0x6540, R25 ;  /* 0x0000654012077816 */ /* 0x000fe40000000019 */
[----:B------:R-:W-:Y:S02]  /*45e0*/  FMNMX3.NAN R11, |R91|, |R30|, R11, !PT ;  /* 0x4000001e5b0b7276 */ /* 0x000fe4000782020b */
[----:B------:R-:W-:Y:S01]  /*45f0*/  FMNMX3.NAN R22, |R22|, |R19|, R121, !PT ;  /* 0x4000001316167276 */ /* 0x000fe20007820279 */
[----:B------:R1:W-:Y:S01]  /*4600*/  STS.128 [R69+0x4400], R4 ;  /* 0x0044000445007388 */ /* 0x0003e20000000c00 */
[----:B------:R-:W-:Y:S02]  /*4610*/  FMNMX3.NAN R11, R11, R12, R20, !PT ;  /* 0x0000000c0b0b7276 */ /* 0x000fe40007820014 */
[----:B------:R-:W-:Y:S01]  /*4620*/  FMNMX3.NAN R8, R22, R23, R8, !PT ;  /* 0x0000001716087276 */ /* 0x000fe20007820008 */
[----:B------:R2:W-:Y:S06]  /*4630*/  MEMBAR.ALL.CTA ;  /* 0x0000000000007992 */ /* 0x0005ec0000008000 */
[----:B--2---:R-:W2:Y:S01]  /*4640*/  FENCE.VIEW.ASYNC.S ;  /* 0x00000000000073c6 */ /* 0x004ea20000000000 */
[----:B------:R-:W-:-:S04]  /*4650*/  FMNMX3.NAN R11, R8, R11, RZ, !PT ;  /* 0x0000000b080b7276 */ /* 0x000fc800078200ff */
[----:B------:R-:W-:Y:S01]  /*4660*/  FMNMX R88, R11, R88, !PT ;  /* 0x000000580b587209 */ /* 0x000fe20007800000 */
[----:B--2---:R-:W-:Y:S06]  /*4670*/  BAR.SYNC.DEFER_BLOCKING 0x2, 0x80 ;  /* 0x0082000000007b1d */ /* 0x004fec0000010000 */
[----:B------:R-:W-:Y:S05]  /*4680*/  BRA.U !UP4, `(.L_x_45) ;  /* 0x000000010c447547 */ /* 0x000fea000b800000 */
[----:B------:R-:W-:Y:S01]  /*4690*/  IMAD R62, R61, 0x4, R62 ;  /* 0x000000043d3e7824 */ /* 0x000fe200078e023e */
[----:B------:R-:W-:Y:S01]  /*46a0*/  UIADD3 UR12, UP0, UPT, UR10, 0x2c0, URZ ;  /* 0x000002c00a0c7890 */ /* 0x000fe2000ff1e0ff */
[----:B------:R-:W-:Y:S02]  /*46b0*/  PLOP3.LUT P0, PT, PT, PT, PT, 0x80, 0x8 ;  /* 0x000000000008781c */ /* 0x000fe40003f0f070 */
[----:B-1----:R-:W-:Y:S01]  /*46c0*/  IADD3 R4, PT, PT, R3, 0x4400, RZ ;  /* 0x0000440003047810 */ /* 0x002fe20007ffe0ff */
[----:B------:R-:W-:Y:S01]  /*46d0*/  IMAD.SHL.U32 R62, R62, 0x20, RZ ;  /* 0x000000203e3e7824 */ /* 0x000fe200078e00ff */
[----:B------:R-:W-:-:S12]  /*46e0*/  UIADD3.X UR13, UPT, UPT, URZ, UR11, URZ, UP0, !UPT ;  /* 0x0000000bff0d7290 */ /* 0x000fd800087fe4ff */
.L_x_46:
        /* <DEDUP_REMOVED lines=10> */
[----:B------:R0:W-:Y:S02]  /*4790*/  UTMACMDFLUSH ;  /* 0x00000000000079b7 */ /* 0x0001e40000000000 */
.L_x_45:
[----:B------:R-:W-:Y:S01]  /*47a0*/  BAR.SYNC.DEFER_BLOCKING 0x2, 0x80 ;  /* 0x0082000000007b1d */ /* 0x000fe20000010000 */
[----:B------:R-:W-:Y:S02]  /*47b0*/  IADD3 R86, PT, PT, R86, 0x1, RZ ;  /* 0x0000000156567810 */ /* 0x000fe40007ffe0ff */
[----:B------:R-:W-:-:S03]  /*47c0*/  IADD3 R87, PT, PT, R87, -0x1, RZ ;  /* 0xffffffff57577810 */ /* 0x000fc60007ffe0ff */
[----:B------:R-:W-:Y:S05]  /*47d0*/  @!P2 BRA `(.L_x_47) ;  /* 0xffffffe000e4a947 */ /* 0x000fea000383ffff */
[-C--:B-1----:R-:W-:Y:S01]  /*47e0*/  LEA R5, R70, R3.reuse, 0x3 ;  /* 0x0000000346057211 */ /* 0x082fe200078e18ff */
[----:B------:R-:W-:Y:S01]  /*47f0*/  BSSY B0, `(.L_x_48) ;  /* 0x0000005000007945 */ /* 0x000fe20003800000 */
[----:B------:R-:W-:Y:S02]  /*4800*/  SHF.L.U32 R6, R68, 0x1f, RZ ;  /* 0x0000001f44067819 */ /* 0x000fe400000006ff */
[----:B------:R-:W-:Y:S02]  /*4810*/  LEA R63, R70, R3, 0x4 ;  /* 0x00000003463f7211 */ /* 0x000fe400078e20ff */
[----:B------:R-:W1:Y:S02]  /*4820*/  SYNCS.PHASECHK.TRANS64.TRYWAIT P0, [R5+URZ+0x50], R6 ;  /* 0x00005006050075a7 */ /* 0x000e6400080011ff */
[----:B-1----:R-:W-:Y:S05]  /*4830*/  @!P0 BRA `(.L_x_49) ;  /* 0x0000000800bc8947 */ /* 0x002fea0003800000 */
.L_x_81:
[----:B------:R-:W-:Y:S05]  /*4840*/  BSYNC B0 ;  /* 0x0000000000007941 */ /* 0x000fea0003800000 */
.L_x_48:
[----:B------:R-:W2:Y:S01]  /*4850*/  LDS.128 R60, [R63+0x36410] ;  /* 0x036410003f3c7984 */ /* 0x000ea20000000c00 */
[----:B------:R-:W-:Y:S01]  /*4860*/  CREDUX.MAXABS.F32.NAN UR4, R88 ;  /* 0x00000000580472cc */ /* 0x000fe20000006400 */
[----:B------:R-:W-:Y:S01]  /*4870*/  BSSY.RECONVERGENT B0, `(.L_x_50) ;  /* 0x0000013000007945 */ /* 0x000fe20003800200 */
[----:B------:R-:W-:Y:S01]  /*4880*/  ISETP.NE.AND P0, PT, R64, RZ, PT ;  /* 0x000000ff4000720c */ /* 0x000fe20003f05270 */
[----:B------:R3:W-:Y:S06]  /*4890*/  MEMBAR.ALL.CTA ;  /* 0x0000000000007992 */ /* 0x0007ec0000008000 */
[----:B---3--:R-:W3:Y:S01]  /*48a0*/  FENCE.VIEW.ASYNC.S ;  /* 0x00000000000073c6 */ /* 0x008ee20000000000 */
[----:B------:R-:W-:-:S03]  /*48b0*/  VIADD R70, R70, 0x1 ;  /* 0x0000000146467836 */ /* 0x000fc60000000000 */
[----:B-1----:R-:W-:Y:S01]  /*48c0*/  IMAD.U32 R7, RZ, RZ, UR4 ;  /* 0x00000004ff077e24 */ /* 0x002fe2000f8e00ff */
[----:B---3--:R1:W-:Y:S04]  /*48d0*/  SYNCS.ARRIVE.TRANS64.ART0 RZ, [R5+URZ+0x60], R0 ;  /* 0x0000600005ff79a7 */ /* 0x0083e800085000ff */
[----:B------:R1:W-:Y:S01]  /*48e0*/  @!P0 STS [R80+0x36400], R7 ;  /* 0x0364000750008388 */ /* 0x0003e20000000800 */
[----:B------:R-:W-:Y:S01]  /*48f0*/  BAR.SYNC.DEFER_BLOCKING 0x2, 0x80 ;  /* 0x0082000000007b1d */ /* 0x000fe20000010000 */
[----:B------:R-:W-:-:S13]  /*4900*/  LOP3.LUT P0, RZ, R82, R64, RZ, 0xfc, !PT ;  /* 0x0000004052ff7212 */ /* 0x000fda000780fcff */
[----:B------:R-:W-:Y:S05]  /*4910*/  @P0 BRA `(.L_x_51) ;  /* 0x0000000000200947 */ /* 0x000fea0003800000 */
[----:B------:R-:W-:Y:S01]  /*4920*/  IMAD.U32 R3, RZ, RZ, UR7 ;  /* 0x00000007ff037e24 */ /* 0x000fe2000f8e00ff */
[----:B------:R-:W3:Y:S04]  /*4930*/  LDCU.64 UR4, c[0x0][0x740] ;  /* 0x0000e800ff0477ac */ /* 0x000ee80008000a00 */
[----:B-1----:R-:W1:Y:S01]  /*4940*/  LDS.128 R4, [R3+0x36400] ;  /* 0x0364000003047984 */ /* 0x002e620000000c00 */
[----:B---3--:R-:W-:-:S04]  /*4950*/  LEA R8, P0, R65, UR4, 0x2 ;  /* 0x0000000441087c11 */ /* 0x008fc8000f8010ff */
[----:B------:R-:W-:Y:S02]  /*4960*/  LEA.HI.X R9, R65, UR5, R2, 0x2, P0 ;  /* 0x0000000541097c11 */ /* 0x000fe400080f1402 */
[----:B-1----:R-:W-:-:S04]  /*4970*/  FMNMX3 R4, R4, RZ, R5, !PT ;  /* 0x000000ff04047276 */ /* 0x002fc80007800005 */
[----:B------:R-:W-:-:S05]  /*4980*/  FMNMX3 R7, R4, R6, R7, !PT ;  /* 0x0000000604077276 */ /* 0x000fca0007800007 */
[----:B------:R3:W-:Y:S02]  /*4990*/  REDG.E.MAX.S32.STRONG.GPU desc[UR14][R8.64], R7 ;  /* 0x000000070800798e */ /* 0x0007e4000d12e30e */
.L_x_51:
[----:B------:R-:W-:Y:S05]  /*49a0*/  BSYNC.RECONVERGENT B0 ;  /* 0x0000000000007941 */ /* 0x000fea0003800200 */
.L_x_50:
[----:B--2---:R-:W-:Y:S02]  /*49b0*/  ISETP.NE.AND P0, PT, R63, 0x1, PT ;  /* 0x000000013f00780c */ /* 0x004fe40003f05270 */
[----:B------:R-:W-:-:S04]  /*49c0*/  ISETP.NE.AND P1, PT, R70, 0x2, PT ;  /* 0x000000024600780c */ /* 0x000fc80003f25270 */
[----:B-1----:R-:W-:Y:S02]  /*49d0*/  SEL R5, RZ, 0x1, P1 ;  /* 0x00000001ff057807 */ /* 0x002fe40000800000 */
[----:B------:R-:W-:Y:S02]  /*49e0*/  SEL R70, R70, RZ, P1 ;  /* 0x000000ff46467207 */ /* 0x000fe40000800000 */
[----:B------:R-:W-:-:S03]  /*49f0*/  LOP3.LUT R68, R68, R5, RZ, 0x3c, !PT ;  /* 0x0000000544447212 */ /* 0x000fc600078e3cff */
[----:B------:R-:W-:Y:S05]  /*4a00*/  @!P0 BRA `(.L_x_52) ;  /* 0xffffffe000108947 */ /* 0x000fea000383ffff */
.L_x_39:
[----:B------:R-:W-:Y:S05]  /*4a10*/  BRA.U !UP4, `(.L_x_53) ;  /* 0x000000010c1c7547 */ /* 0x000fea000b800000 */
[----:B------:R-:W1:Y:S01]  /*4a20*/  S2UR UR4, SR_CgaCtaId ;  /* 0x00000000000479c3 */ /* 0x000e620000008800 */
[----:B------:R-:W-:Y:S01]  /*4a30*/  ELECT P0, URZ, PT ;  /* 0x0000000000ff782f */ /* 0x000fe20003800000 */
[----:B------:R-:W-:Y:S01]  /*4a40*/  HFMA2 R2, -RZ, RZ, 0, 5.9604644775390625e-08 ;  /* 0x00000001ff027431 */ /* 0x000fe200000001ff */
[----:B------:R-:W-:-:S05]  /*4a50*/  UMOV UR5, 0x40 ;  /* 0x0000004000057882 */ /* 0x000fca0000000000 */
[----:B------:R-:W-:Y:S01]  /*4a60*/  UVIRTCOUNT.DEALLOC.SMPOOL 0x80 ;  /* 0x000000800000784c */ /* 0x000fe20000000000 */
[----:B-1----:R-:W-:-:S09]  /*4a70*/  ULEA UR4, UR4, UR5, 0x18 ;  /* 0x0000000504047291 */ /* 0x002fd2000f8ec0ff */
[----:B------:R1:W-:Y:S03]  /*4a80*/  @P0 STS.U8 [UR4], R2 ;  /* 0x00000002ff000988 */ /* 0x0003e60008000004 */
.L_x_53:
[----:B------:R-:W-:Y:S06]  /*4a90*/  BAR.SYNC.DEFER_BLOCKING 0x2, 0x80 ;  /* 0x0082000000007b1d */ /* 0x000fec0000010000 */
[----:B------:R-:W-:Y:S05]  /*4aa0*/  BRA.U !UP4, `(.L_x_54) ;  /* 0x000000010c9c7547 */ /* 0x000fea000b800000 */
[----:B------:R-:W4:Y:S01]  /*4ab0*/  S2UR UR5, SR_CgaCtaId ;  /* 0x00000000000579c3 */ /* 0x000f220000008800 */
[----:B------:R-:W-:Y:S01]  /*4ac0*/  NOP ;  /* 0x0000000000007918 */ /* 0x000fe20000000000 */
[----:B------:R-:W-:Y:S01]  /*4ad0*/  UMOV UR4, 0x50 ;  /* 0x0000005000047882 */ /* 0x000fe20000000000 */
[----:B------:R-:W-:Y:S01]  /*4ae0*/  LOP3.LUT R4, R81, 0xffff, RZ, 0xc0, !PT ;  /* 0x0000ffff51047812 */ /* 0x000fe200078ec0ff */
[----:B------:R-:W-:-:S03]  /*4af0*/  IMAD.MOV.U32 R3, RZ, RZ, 0xffff ;  /* 0x0000ffffff037424 */ /* 0x000fc600078e00ff */
[----:B------:R-:W-:-:S04]  /*4b00*/  SHF.R.U32.HI R4, RZ, 0x5, R4 ;  /* 0x00000005ff047819 */ /* 0x000fc80000011604 */
[----:B------:R-:W-:Y:S01]  /*4b10*/  SHF.L.U32 R3, R3, R4, RZ ;  /* 0x0000000403037219 */ /* 0x000fe200000006ff */
[----:B------:R-:W-:-:S05]  /*4b20*/  VIADD R5, R4, 0x10 ;  /* 0x0000001004057836 */ /* 0x000fca0000000000 */
[----:B------:R-:W-:Y:S01]  /*4b30*/  SHF.L.U32 R0, R0, R5, RZ ;  /* 0x0000000500007219 */ /* 0x000fe200000006ff */
[----:B----4-:R-:W-:-:S03]  /*4b40*/  ULEA UR5, UR5, UR4, 0x18 ;  /* 0x0000000405057291 */ /* 0x010fc6000f8ec0ff */
[----:B------:R-:W-:-:S04]  /*4b50*/  LOP3.LUT R5, R0, R3, RZ, 0xfc, !PT ;  /* 0x0000000300057212 */ /* 0x000fc800078efcff */
[C---:B------:R-:W-:Y:S02]  /*4b60*/  LOP3.LUT R3, R5.reuse, 0xffff, RZ, 0xc0, !PT ;  /* 0x0000ffff05037812 */ /* 0x040fe400078ec0ff */
[----:B-1----:R-:W1:Y:S02]  /*4b70*/  LDS R2, [UR5] ;  /* 0x00000005ff027984 */ /* 0x002e640008000800 */
[----:B-1----:R-:W-:-:S04]  /*4b80*/  LOP3.LUT R0, R5, 0xffff, R2, 0x80, !PT ;  /* 0x0000ffff05007812 */ /* 0x002fc800078e8002 */
[----:B------:R-:W-:-:S13]  /*4b90*/  ISETP.NE.AND P0, PT, R0, R3, PT ;  /* 0x000000030000720c */ /* 0x000fda0003f05270 */
[----:B------:R-:W-:Y:S05]  /*4ba0*/  @P0 BRA `(.L_x_55) ;  /* 0x0000000000500947 */ /* 0x000fea0003800000 */
[----:B------:R-:W-:Y:S02]  /*4bb0*/  SHF.R.U32.HI R0, RZ, 0x10, R2 ;  /* 0x00000010ff007819 */ /* 0x000fe40000011602 */
[----:B------:R-:W-:-:S04]  /*4bc0*/  SHF.R.U32.HI R3, RZ, 0x10, R5 ;  /* 0x00000010ff037819 */ /* 0x000fc80000011605 */
[----:B------:R-:W-:-:S04]  /*4bd0*/  LOP3.LUT R0, R0, R3, RZ, 0xc0, !PT ;  /* 0x0000000300007212 */ /* 0x000fc800078ec0ff */
[----:B------:R-:W-:-:S13]  /*4be0*/  ISETP.NE.AND P0, PT, R0, R3, PT ;  /* 0x000000030000720c */ /* 0x000fda0003f05270 */
[----:B------:R-:W-:Y:S05]  /*4bf0*/  @P0 BRA `(.L_x_56) ;  /* 0x0000000000300947 */ /* 0x000fea0003800000 */
[----:B------:R-:W-:Y:S01]  /*4c00*/  R2UR UR8, R5 ;  /* 0x00000000050872ca */ /* 0x000fe200000e0000 */
[----:B------:R-:W1:Y:S01]  /*4c10*/  S2R R2, SR_LANEID ;  /* 0x0000000000027919 */ /* 0x000e620000000000 */
[----:B------:R-:W-:Y:S02]  /*4c20*/  VOTEU.ANY UR6, UPT, PT ;  /* 0x0000000000067886 */ /* 0x000fe400038e0100 */
[----:B------:R-:W-:-:S09]  /*4c30*/  UFLO.U32 UR6, UR6 ;  /* 0x00000006000672bd */ /* 0x000fd200080e0000 */
[----:B------:R-:W-:-:S06]  /*4c40*/  ULOP3.LUT UR8, URZ, UR8, URZ, 0x33, !UPT ;  /* 0x00000008ff087292 */ /* 0x000fcc000f8e33ff */
[----:B------:R-:W-:-:S04]  /*4c50*/  IMAD.U32 R0, RZ, RZ, UR8 ;  /* 0x00000008ff007e24 */ /* 0x000fc8000f8e00ff */
[----:B------:R-:W4:Y:S02]  /*4c60*/  REDUX UR4, R0 ;  /* 0x00000000000473c4 */ /* 0x000f240000000000 */
[----:B------:R2:W-:Y:S01]  /*4c70*/  UTCATOMSWS.AND URZ, UR8 ;  /* 0x0000000800ff79e3 */ /* 0x0005e20008000000 */
[----:B-1----:R-:W-:Y:S01]  /*4c80*/  ISETP.EQ.U32.AND P0, PT, R2, UR6, PT ;  /* 0x0000000602007c0c */ /* 0x002fe2000bf02070 */
[----:B----4-:R-:W-:-:S12]  /*4c90*/  IMAD.U32 R2, RZ, RZ, UR4 ;  /* 0x00000004ff027e24 */ /* 0x010fd8000f8e00ff */
[----:B------:R2:W-:Y:S01]  /*4ca0*/  @P0 ATOMS.AND RZ, [UR5], R2 ;  /* 0x00000002ffff098c */ /* 0x0005e2000a800005 */
[----:B------:R-:W-:Y:S05]  /*4cb0*/  BRA `(.L_x_57) ;  /* 0x0000000000147947 */ /* 0x000fea0003800000 */
.L_x_56:
[----:B------:R-:W-:Y:S02]  /*4cc0*/  MOV R2, 0x4ce0 ;  /* 0x00004ce000027802 */ /* 0x000fe40000000f00 */
[----:B--23--:R-:W-:Y:S05]  /*4cd0*/  CALL.REL.NOINC `($__internal_0_$__cuda_sm10x_tcgen05_guardrail_trap_col_being_dealloced_not_returned_by_alloc) ;  /* 0x0000000400ac7944 */ /* 0x00cfea0003c00000 */
[----:B------:R-:W-:Y:S05]  /*4ce0*/  BRA `(.L_x_57) ;  /* 0x0000000000087947 */ /* 0x000fea0003800000 */
.L_x_55:
[----:B------:R-:W-:Y:S02]  /*4cf0*/  MOV R2, 0x4d10 ;  /* 0x00004d1000027802 */ /* 0x000fe40000000f00 */
[----:B--23--:R-:W-:Y:S05]  /*4d00*/  CALL.REL.NOINC `($__internal_2_$__cuda_sm10x_tcgen05_guardrail_trap_unallocated_columns_being_dealloced) ;  /* 0x0000000400b87944 */ /* 0x00cfea0003c00000 */
.L_x_57:
[----:B------:R-:W-:Y:S01]  /*4d10*/  NOP ;  /* 0x0000000000007918 */ /* 0x000fe20000000000 */
.L_x_54:
[----:B------:R-:W-:-:S04]  /*4d20*/  DEPBAR.LE SB0, 0x0 ;  /* 0x000080000000791a */ /* 0x000fc80000000000 */
[----:B------:R-:W-:-:S04]  /*4d30*/  DEPBAR.LE SB0, 0x0 ;  /* 0x000080000000791a */ /* 0x000fc80000000000 */
[----:B--2---:R-:W-:Y:S05]  /*4d40*/  EXIT ;  /* 0x000000000000794d */ /* 0x004fea0003800000 */
.L_x_9:
[----:B------:R-:W-:-:S07]  /*4d50*/  MOV R20, R21 ;  /* 0x0000001500147202 */ /* 0x000fce0000000f00 */
.L_x_58:
[----:B----4-:R4:W3:Y:S02]  /*4d60*/  SYNCS.PHASECHK.TRANS64.TRYWAIT P0, [R14+URZ+0x60], R21 ;  /* 0x000060150e0075a7 */ /* 0x0108e400080011ff */
[----:B---3--:R-:W-:Y:S05]  /*4d70*/  @!P0 NANOSLEEP.SYNCS 0x989680 ;  /* 0x009896800000895d */ /* 0x008fea0003900000 */
[----:B------:R-:W3:Y:S02]  /*4d80*/  @!P0 SYNCS.PHASECHK.TRANS64 P0, [R14+URZ+0x60], R21 ;  /* 0x000060150e0085a7 */ /* 0x000ee400080010ff */
[----:B---3--:R-:W-:Y:S05]  /*4d90*/  @!P0 BRA `(.L_x_58) ;  /* 0xfffffffc00f08947 */ /* 0x008fea000383ffff */
[----:B------:R-:W-:Y:S05]  /*4da0*/  BRA `(.L_x_59) ;  /* 0xffffffbc00b47947 */ /* 0x000fea000383ffff */
.L_x_11:
[----:B------:R-:W-:-:S07]  /*4db0*/  MOV R7, R6 ;  /* 0x0000000600077202 */ /* 0x000fce0000000f00 */
.L_x_60:
[----:B--2---:R2:W3:Y:S02]  /*4dc0*/  SYNCS.PHASECHK.TRANS64.TRYWAIT P0, [R2+URZ+0x60], R7 ;  /* 0x00006007020075a7 */ /* 0x0044e400080011ff */
[----:B---3--:R-:W-:Y:S05]  /*4dd0*/  @!P0 NANOSLEEP.SYNCS 0x989680 ;  /* 0x009896800000895d */ /* 0x008fea0003900000 */
[----:B------:R-:W3:Y:S02]  /*4de0*/  @!P0 SYNCS.PHASECHK.TRANS64 P0, [R2+URZ+0x60], R7 ;  /* 0x00006007020085a7 */ /* 0x000ee400080010ff */
[----:B---3--:R-:W-:Y:S05]  /*4df0*/  @!P0 BRA `(.L_x_60) ;  /* 0xfffffffc00f08947 */ /* 0x008fea000383ffff */
[----:B------:R-:W-:Y:S05]  /*4e00*/  BRA `(.L_x_61) ;  /* 0xffffffc000587947 */ /* 0x000fea000383ffff */
.L_x_12:
[----:B------:R-:W-:-:S07]  /*4e10*/  MOV R13, R12 ;  /* 0x0000000c000d7202 */ /* 0x000fce0000000f00 */
.L_x_62:
[----:B--2---:R2:W3:Y:S02]  /*4e20*/  SYNCS.PHASECHK.TRANS64.TRYWAIT P0, [R8+URZ+0x60], R13 ;  /* 0x0000600d080075a7 */ /* 0x0044e400080011ff */
[----:B---3--:R-:W-:Y:S05]  /*4e30*/  @!P0 NANOSLEEP.SYNCS 0x989680 ;  /* 0x009896800000895d */ /* 0x008fea0003900000 */
[----:B------:R-:W3:Y:S02]  /*4e40*/  @!P0 SYNCS.PHASECHK.TRANS64 P0, [R8+URZ+0x60], R13 ;  /* 0x0000600d080085a7 */ /* 0x000ee400080010ff */
[----:B---3--:R-:W-:Y:S05]  /*4e50*/  @!P0 BRA `(.L_x_62) ;  /* 0xfffffffc00f08947 */ /* 0x008fea000383ffff */
[----:B------:R-:W-:Y:S05]  /*4e60*/  BRA `(.L_x_4) ;  /* 0xffffffc0008c7947 */ /* 0x000fea000383ffff */
.L_x_14:
[----:B------:R-:W-:-:S07]  /*4e70*/  MOV R0, UR23 ;  /* 0x0000001700007c02 */ /* 0x000fce0008000f00 */
.L_x_63:
[----:B---3--:R3:W4:Y:S02]  /*4e80*/  SYNCS.PHASECHK.TRANS64.TRYWAIT P0, [R0+URZ+0x50], RZ ;  /* 0x000050ff000075a7 */ /* 0x00872400080011ff */
[----:B----4-:R-:W-:Y:S05]  /*4e90*/  @!P0 NANOSLEEP.SYNCS 0x989680 ;  /* 0x009896800000895d */ /* 0x010fea0003900000 */
[----:B------:R-:W4:Y:S02]  /*4ea0*/  @!P0 SYNCS.PHASECHK.TRANS64 P0, [R0+URZ+0x50], RZ ;  /* 0x000050ff000085a7 */ /* 0x000f2400080010ff */
[----:B----4-:R-:W-:Y:S05]  /*4eb0*/  @!P0 BRA `(.L_x_63) ;  /* 0xfffffffc00f08947 */ /* 0x010fea000383ffff */
[----:B------:R-:W-:Y:S05]  /*4ec0*/  BRA `(.L_x_64) ;  /* 0xffffffc000907947 */ /* 0x000fea000383ffff */
.L_x_17:
[----:B------:R-:W-:Y:S02]  /*4ed0*/  MOV R4, UR17 ;  /* 0x0000001100047c02 */ /* 0x000fe40008000f00 */
[----:B------:R-:W-:Y:S02]  /*4ee0*/  MOV R5, UR17 ;  /* 0x0000001100057c02 */ /* 0x000fe40008000f00 */
[----:B------:R-:W-:-:S07]  /*4ef0*/  MOV R0, UR5 ;  /* 0x0000000500007c02 */ /* 0x000fce0008000f00 */
.L_x_65:
[----:B--2---:R2:W3:Y:S02]  /*4f00*/  SYNCS.PHASECHK.TRANS64.TRYWAIT P0, [R0+URZ+0x20], R5 ;  /* 0x00002005000075a7 */ /* 0x0044e400080011ff */
[----:B---3--:R-:W-:Y:S05]  /*4f10*/  @!P0 NANOSLEEP.SYNCS 0x989680 ;  /* 0x009896800000895d */ /* 0x008fea0003900000 */
[----:B------:R-:W3:Y:S02]  /*4f20*/  @!P0 SYNCS.PHASECHK.TRANS64 P0, [R0+URZ+0x20], R5 ;  /* 0x00002005000085a7 */ /* 0x000ee400080010ff */
[----:B---3--:R-:W-:Y:S05]  /*4f30*/  @!P0 BRA `(.L_x_65) ;  /* 0xfffffffc00f08947 */ /* 0x008fea000383ffff */
[----:B------:R-:W-:Y:S05]  /*4f40*/  BRA `(.L_x_16) ;  /* 0xffffffc400547947 */ /* 0x000fea000383ffff */
.L_x_19:
[----:B------:R-:W-:-:S07]  /*4f50*/  MOV R5, R4 ;  /* 0x0000000400057202 */ /* 0x000fce0000000f00 */
.L_x_66:
[----:B--2---:R2:W4:Y:S02]  /*4f60*/  SYNCS.PHASECHK.TRANS64.TRYWAIT P0, [R3+URZ+0x50], R5 ;  /* 0x00005005030075a7 */ /* 0x00452400080011ff */
[----:B----4-:R-:W-:Y:S05]  /*4f70*/  @!P0 NANOSLEEP.SYNCS 0x989680 ;  /* 0x009896800000895d */ /* 0x010fea0003900000 */
[----:B------:R-:W4:Y:S02]  /*4f80*/  @!P0 SYNCS.PHASECHK.TRANS64 P0, [R3+URZ+0x50], R5 ;  /* 0x00005005030085a7 */ /* 0x000f2400080010ff */
[----:B----4-:R-:W-:Y:S05]  /*4f90*/  @!P0 BRA `(.L_x_66) ;  /* 0xfffffffc00f08947 */ /* 0x010fea000383ffff */
[----:B------:R-:W-:Y:S05]  /*4fa0*/  BRA `(.L_x_67) ;  /* 0xffffffc400a47947 */ /* 0x000fea000383ffff */
.L_x_21:
[----:B------:R-:W-:Y:S02]  /*4fb0*/  MOV R2, UR4 ;  /* 0x0000000400027c02 */ /* 0x000fe40008000f00 */
[----:B------:R-:W-:Y:S02]  /*4fc0*/  MOV R3, UR4 ;  /* 0x0000000400037c02 */ /* 0x000fe40008000f00 */
[----:B------:R-:W-:-:S07]  /*4fd0*/  MOV R0, UR5 ;  /* 0x0000000500007c02 */ /* 0x000fce0008000f00 */
.L_x_68:
[----:B----4-:R4:W2:Y:S02]  /*4fe0*/  SYNCS.PHASECHK.TRANS64.TRYWAIT P0, [R0+URZ+0x20], R3 ;  /* 0x00002003000075a7 */ /* 0x0108a400080011ff */
[----:B--2---:R-:W-:Y:S05]  /*4ff0*/  @!P0 NANOSLEEP.SYNCS 0x989680 ;  /* 0x009896800000895d */ /* 0x004fea0003900000 */
[----:B------:R-:W2:Y:S02]  /*5000*/  @!P0 SYNCS.PHASECHK.TRANS64 P0, [R0+URZ+0x20], R3 ;  /* 0x00002003000085a7 */ /* 0x000ea400080010ff */
[----:B--2---:R-:W-:Y:S05]  /*5010*/  @!P0 BRA `(.L_x_68) ;  /* 0xfffffffc00f08947 */ /* 0x004fea000383ffff */
[----:B------:R-:W-:Y:S05]  /*5020*/  BRA `(.L_x_69) ;  /* 0xffffffc800087947 */ /* 0x000fea000383ffff */
.L_x_23:
[----:B------:R-:W-:-:S07]  /*5030*/  MOV R2, UR12 ;  /* 0x0000000c00027c02 */ /* 0x000fce0008000f00 */
.L_x_70:
[----:B----4-:R4:W2:Y:S02]  /*5040*/  SYNCS.PHASECHK.TRANS64.TRYWAIT P0, [R2+URZ+0x50], RZ ;  /* 0x000050ff020075a7 */ /* 0x0108a400080011ff */
[----:B--2---:R-:W-:Y:S05]  /*5050*/  @!P0 NANOSLEEP.SYNCS 0x989680 ;  /* 0x009896800000895d */ /* 0x004fea0003900000 */
[----:B------:R-:W2:Y:S02]  /*5060*/  @!P0 SYNCS.PHASECHK.TRANS64 P0, [R2+URZ+0x50], RZ ;  /* 0x000050ff020085a7 */ /* 0x000ea400080010ff */
[----:B--2---:R-:W-:Y:S05]  /*5070*/  @!P0 BRA `(.L_x_70) ;  /* 0xfffffffc00f08947 */ /* 0x004fea000383ffff */
[----:B------:R-:W-:Y:S05]  /*5080*/  BRA `(.L_x_71) ;  /* 0xffffffc800207947 */ /* 0x000fea000383ffff */
.L_x_26:
[----:B------:R-:W-:Y:S02]  /*5090*/  MOV R2, UR13 ;  /* 0x0000000d00027c02 */ /* 0x000fe40008000f00 */
[----:B------:R-:W-:Y:S02]  /*50a0*/  MOV R3, UR13 ;  /* 0x0000000d00037c02 */ /* 0x000fe40008000f00 */
[----:B------:R-:W-:-:S07]  /*50b0*/  MOV R0, UR12 ;  /* 0x0000000c00007c02 */ /* 0x000fce0008000f00 */
.L_x_72:
[----:B--2---:R2:W4:Y:S02]  /*50c0*/  SYNCS.PHASECHK.TRANS64.TRYWAIT P0, [R0+URZ+0x48], R3 ;  /* 0x00004803000075a7 */ /* 0x00452400080011ff */
[----:B----4-:R-:W-:Y:S05]  /*50d0*/  @!P0 NANOSLEEP.SYNCS 0x989680 ;  /* 0x009896800000895d */ /* 0x010fea0003900000 */
[----:B------:R-:W4:Y:S02]  /*50e0*/  @!P0 SYNCS.PHASECHK.TRANS64 P0, [R0+URZ+0x48], R3 ;  /* 0x00004803000085a7 */ /* 0x000f2400080010ff */
[----:B----4-:R-:W-:Y:S05]  /*50f0*/  @!P0 BRA `(.L_x_72) ;  /* 0xfffffffc00f08947 */ /* 0x010fea000383ffff */
[----:B------:R-:W-:Y:S05]  /*5100*/  BRA `(.L_x_25) ;  /* 0xffffffcc00407947 */ /* 0x000fea000383ffff */
.L_x_28:
[----:B------:R-:W-:Y:S02]  /*5110*/  MOV R2, UR23 ;  /* 0x0000001700027c02 */ /* 0x000fe40008000f00 */
[----:B------:R-:W-:Y:S02]  /*5120*/  MOV R3, UR23 ;  /* 0x0000001700037c02 */ /* 0x000fe40008000f00 */
[----:B------:R-:W-:Y:S07]  /*5130*/  MOV R0, UR13 ;  /* 0x0000000d00007c02 */ /* 0x000fee0008000f00 */
.L_x_73:
[----:B--2---:R2:W4:Y:S02]  /*5140*/  SYNCS.PHASECHK.TRANS64.TRYWAIT P1, [R0+URZ], R3 ;  /* 0x00000003000075a7 */ /* 0x00452400080211ff */
[----:B----4-:R-:W-:Y:S05]  /*5150*/  @!P1 NANOSLEEP.SYNCS 0x989680 ;  /* 0x009896800000995d */ /* 0x010fea0003900000 */
[----:B------:R-:W4:Y:S02]  /*5160*/  @!P1 SYNCS.PHASECHK.TRANS64 P1, [R0+URZ], R3 ;  /* 0x00000003000095a7 */ /* 0x000f2400080210ff */
[----:B----4-:R-:W-:Y:S05]  /*5170*/  @!P1 BRA `(.L_x_73) ;  /* 0xfffffffc00f09947 */ /* 0x010fea000383ffff */
[----:B------:R-:W-:Y:S05]  /*5180*/  BRA `(.L_x_27) ;  /* 0xffffffcc00a47947 */ /* 0x000fea000383ffff */
.L_x_30:
[-C--:B------:R-:W-:Y:S02]  /*5190*/  MOV R6, R3.reuse ;  /* 0x0000000300067202 */ /* 0x080fe40000000f00 */
[----:B------:R-:W-:-:S07]  /*51a0*/  MOV R7, R3 ;  /* 0x0000000300077202 */ /* 0x000fce0000000f00 */
.L_x_74:
[----:B----4-:R4:W3:Y:S02]  /*51b0*/  SYNCS.PHASECHK.TRANS64.TRYWAIT P0, [R2+URZ+0x50], R7 ;  /* 0x00005007020075a7 */ /* 0x0108e400080011ff */
[----:B---3--:R-:W-:Y:S05]  /*51c0*/  @!P0 NANOSLEEP.SYNCS 0x989680 ;  /* 0x009896800000895d */ /* 0x008fea0003900000 */
[----:B------:R-:W3:Y:S02]  /*51d0*/  @!P0 SYNCS.PHASECHK.TRANS64 P0, [R2+URZ+0x50], R7 ;  /* 0x00005007020085a7 */ /* 0x000ee400080010ff */
[----:B---3--:R-:W-:Y:S05]  /*51e0*/  @!P0 BRA `(.L_x_74) ;  /* 0xfffffffc00f08947 */ /* 0x008fea000383ffff */
[----:B------:R-:W-:Y:S05]  /*51f0*/  BRA `(.L_x_75) ;  /* 0xffffffd000087947 */ /* 0x000fea000383ffff */
.L_x_32:
[----:B----4-:R-:W-:Y:S02]  /*5200*/  MOV R2, UR31 ;  /* 0x0000001f00027c02 */ /* 0x010fe40008000f00 */
[----:B------:R-:W-:Y:S02]  /*5210*/  MOV R3, UR31 ;  /* 0x0000001f00037c02 */ /* 0x000fe40008000f00 */
[----:B------:R-:W-:-:S07]  /*5220*/  MOV R0, UR12 ;  /* 0x0000000c00007c02 */ /* 0x000fce0008000f00 */
.L_x_76:
[----:B----4-:R4:W2:Y:S02]  /*5230*/  SYNCS.PHASECHK.TRANS64.TRYWAIT P0, [R0+URZ+0x48], R3 ;  /* 0x00004803000075a7 */ /* 0x0108a400080011ff */
[----:B--2---:R-:W-:Y:S05]  /*5240*/  @!P0 NANOSLEEP.SYNCS 0x989680 ;  /* 0x009896800000895d */ /* 0x004fea0003900000 */
[----:B------:R-:W2:Y:S02]  /*5250*/  @!P0 SYNCS.PHASECHK.TRANS64 P0, [R0+URZ+0x48], R3 ;  /* 0x00004803000085a7 */ /* 0x000ea400080010ff */
[----:B--2---:R-:W-:Y:S05]  /*5260*/  @!P0 BRA `(.L_x_76) ;  /* 0xfffffffc00f08947 */ /* 0x004fea000383ffff */
[----:B------:R-:W-:Y:S05]  /*5270*/  BRA `(.L_x_22) ;  /* 0xffffffd0003c7947 */ /* 0x000fea000383ffff */
.L_x_38:
[----:B-1----:R1:W4:Y:S02]  /*5280*/  SYNCS.PHASECHK.TRANS64.TRYWAIT P0, [R3+URZ+0x50], RZ ;  /* 0x000050ff030075a7 */ /* 0x00232400080011ff */
[----:B----4-:R-:W-:Y:S05]  /*5290*/  @!P0 NANOSLEEP.SYNCS 0x989680 ;  /* 0x009896800000895d */ /* 0x010fea0003900000 */
[----:B------:R-:W4:Y:S02]  /*52a0*/  @!P0 SYNCS.PHASECHK.TRANS64 P0, [R3+URZ+0x50], RZ ;  /* 0x000050ff030085a7 */ /* 0x000f2400080010ff */
[----:B----4-:R-:W-:Y:S05]  /*52b0*/  @!P0 BRA `(.L_x_38) ;  /* 0xfffffffc00f08947 */ /* 0x010fea000383ffff */
[----:B------:R-:W-:Y:S05]  /*52c0*/  BRA `(.L_x_77) ;  /* 0xffffffd4000c7947 */ /* 0x000fea000383ffff */
.L_x_40:
[----:B------:R-:W-:-:S07]  /*52d0*/  MOV R5, R4 ;  /* 0x0000000400057202 */ /* 0x000fce0000000f00 */
.L_x_78:
[----:B-1----:R1:W2:Y:S02]  /*52e0*/  SYNCS.PHASECHK.TRANS64.TRYWAIT P0, [R3+URZ+0x40], R5 ;  /* 0x00004005030075a7 */ /* 0x0022a400080011ff */
[----:B--2---:R-:W-:Y:S05]  /*52f0*/  @!P0 NANOSLEEP.SYNCS 0x989680 ;  /* 0x009896800000895d */ /* 0x004fea0003900000 */
[----:B------:R-:W2:Y:S02]  /*5300*/  @!P0 SYNCS.PHASECHK.TRANS64 P0, [R3+URZ+0x40], R5 ;  /* 0x00004005030085a7 */ /* 0x000ea400080010ff */
[----:B--2---:R-:W-:Y:S05]  /*5310*/  @!P0 BRA `(.L_x_78) ;  /* 0xfffffffc00f08947 */ /* 0x004fea000383ffff */
[----:B------:R-:W-:Y:S05]  /*5320*/  BRA `(.L_x_79) ;  /* 0xffffffd400fc7947 */ /* 0x000fea000383ffff */
.L_x_49:
[----:B------:R-:W-:-:S07]  /*5330*/  MOV R7, R6 ;  /* 0x0000000600077202 */ /* 0x000fce0000000f00 */
.L_x_80:
[----:B-1----:R1:W2:Y:S02]  /*5340*/  SYNCS.PHASECHK.TRANS64.TRYWAIT P0, [R5+URZ+0x50], R7 ;  /* 0x00005007050075a7 */ /* 0x0022a400080011ff */
[----:B--2---:R-:W-:Y:S05]  /*5350*/  @!P0 NANOSLEEP.SYNCS 0x989680 ;  /* 0x009896800000895d */ /* 0x004fea0003900000 */
[----:B------:R-:W2:Y:S02]  /*5360*/  @!P0 SYNCS.PHASECHK.TRANS64 P0, [R5+URZ+0x50], R7 ;  /* 0x00005007050085a7 */ /* 0x000ea400080010ff */
[----:B--2---:R-:W-:Y:S05]  /*5370*/  @!P0 BRA `(.L_x_80) ;  /* 0xfffffffc00f08947 */ /* 0x004fea000383ffff */
[----:B------:R-:W-:Y:S05]  /*5380*/  BRA `(.L_x_81) ;  /* 0xfffffff4002c7947 */ /* 0x000fea000383ffff */
        .weak           $__internal_0_$__cuda_sm10x_tcgen05_guardrail_trap_col_being_dealloced_not_returned_by_alloc
        .type           $__internal_0_$__cuda_sm10x_tcgen05_guardrail_trap_col_being_dealloced_not_returned_by_alloc,@function
        .size           $__internal_0_$__cuda_sm10x_tcgen05_guardrail_trap_col_being_dealloced_not_returned_by_alloc,($__internal_1_$__cuda_sm10x_tcgen05_guardrail_trap_phase_invalid_during_alloc - $__internal_0_$__cuda_sm10x_tcgen05_guardrail_trap_col_being_dealloced_not_returned_by_alloc)
$__internal_0_$__cuda_sm10x_tcgen05_guardrail_trap_col_being_dealloced_not_returned_by_alloc:
[----:B------:R-:W-:Y:S05]  /*5390*/  BPT.TRAP 0x1 ;  /* 0x000000040000795c */ /* 0x000fea0000300000 */
[----:B------:R-:W-:-:S04]  /*53a0*/  HFMA2 R3, -RZ, RZ, 0, 0 ;  /* 0x00000000ff037431 */ /* 0x000fc800000001ff */
[----:B------:R-:W-:Y:S05]  /*53b0*/  RET.REL.NODEC R2 `(kernel_cutlass_kernel_cudnngrouped_gemmgrouped_gemm_swiglugrouped_gemm_swiglu_quantBlockScaledContiguousGroupedGemmKernel_object_at__TiledMMA_ThrLayoutVMNK11110000_PermutationMNK____MMAAt_0) ;  /* 0xffffffac02107950 */ /* 0x000fea0003c3ffff */
        .weak           $__internal_1_$__cuda_sm10x_tcgen05_guardrail_trap_phase_invalid_during_alloc
        .type           $__internal_1_$__cuda_sm10x_tcgen05_guardrail_trap_phase_invalid_during_alloc,@function
        .size           $__internal_1_$__cuda_sm10x_tcgen05_guardrail_trap_phase_invalid_during_alloc,($__internal_2_$__cuda_sm10x_tcgen05_guardrail_trap_unallocated_columns_being_dealloced - $__internal_1_$__cuda_sm10x_tcgen05_guardrail_trap_phase_invalid_during_alloc)
$__internal_1_$__cuda_sm10x_tcgen05_guardrail_trap_phase_invalid_during_alloc:
[----:B------:R-:W-:Y:S05]  /*53c0*/  BPT.TRAP 0x1 ;  /* 0x000000040000795c */ /* 0x000fea0000300000 */
[----:B------:R-:W-:-:S04]  /*53d0*/  MOV R3, 0x0 ;  /* 0x0000000000037802 */ /* 0x000fc80000000f00 */
[----:B------:R-:W-:Y:S05]  /*53e0*/  RET.REL.NODEC R2 `(kernel_cutlass_kernel_cudnngrouped_gemmgrouped_gemm_swiglugrouped_gemm_swiglu_quantBlockScaledContiguousGroupedGemmKernel_object_at__TiledMMA_ThrLayoutVMNK11110000_PermutationMNK____MMAAt_0) ;  /* 0xffffffac02047950 */ /* 0x000fea0003c3ffff */
        .weak           $__internal_2_$__cuda_sm10x_tcgen05_guardrail_trap_unallocated_columns_being_dealloced
        .type           $__internal_2_$__cuda_sm10x_tcgen05_guardrail_trap_unallocated_columns_being_dealloced,@function
        .size           $__internal_2_$__cuda_sm10x_tcgen05_guardrail_trap_unallocated_columns_being_dealloced,(.L_x_85 - $__internal_2_$__cuda_sm10x_tcgen05_guardrail_trap_unallocated_columns_being_dealloced)
$__internal_2_$__cuda_sm10x_tcgen05_guardrail_trap_unallocated_columns_being_dealloced:
[----:B------:R-:W-:Y:S05]  /*53f0*/  BPT.TRAP 0x1 ;  /* 0x000000040000795c */ /* 0x000fea0000300000 */
[----:B------:R-:W-:-:S04]  /*5400*/  HFMA2 R3, -RZ, RZ, 0, 0 ;  /* 0x00000000ff037431 */ /* 0x000fc800000001ff */
[----:B------:R-:W-:Y:S05]  /*5410*/  RET.REL.NODEC R2 `(kernel_cutlass_kernel_cudnngrouped_gemmgrouped_gemm_swiglugrouped_gemm_swiglu_quantBlockScaledContiguousGroupedGemmKernel_object_at__TiledMMA_ThrLayoutVMNK11110000_PermutationMNK____MMAAt_0) ;  /* 0xffffffa802f87950 */ /* 0x000fea0003c3ffff */
.L_x_82:
[----:B------:R-:W-:-:S00]  /*5420*/  BRA `(.L_x_82) ;  /* 0xfffffffc00fc7947 */ /* 0x000fc0000383ffff */
[----:B------:R-:W-:-:S00]  /*5430*/  NOP ;  /* 0x0000000000007918 */ /* 0x000fc00000000000 */
        /* <DEDUP_REMOVED lines=12> */
.L_x_85:


//--------------------- .nv.shared.kernel_cutlass_kernel_cudnngrouped_gemmgrouped_gemm_swiglugrouped_gemm_swiglu_quantBlockScaledContiguousGroupedGemmKernel_object_at__TiledMMA_ThrLayoutVMNK11110000_PermutationMNK____MMAAt_0 --------------------------
	.section	.nv.shared.kernel_cutlass_kernel_cudnngrouped_gemmgrouped_gemm_swiglugrouped_gemm_swiglu_quantBlockScaledContiguousGroupedGemmKernel_object_at__TiledMMA_ThrLayoutVMNK11110000_PermutationMNK____MMAAt_0,"aw",@nobits
	.sectionflags	@""
	.align	1024
	.zero		1024


//--------------------- .nv.shared.reserved.0     --------------------------
	.section	.nv.shared.reserved.0,"aw",@nobits
	.align	8
	.weak		__nv_reservedSMEM_offset_0_alias
	.size		__nv_reservedSMEM_offset_0_alias, 0, 64
	.other		__nv_reservedSMEM_offset_0_alias,@"STO_CUDA_RESERVED_SHARED STV_DEFAULT"
__nv_reservedSMEM_offset_0_alias:
	.zero		0
.nv.shared.reserved.0:
	.zero		64
	.weak		__nv_reservedSMEM_allocation_phase
	.type		__nv_reservedSMEM_allocation_phase,@object
	.size		__nv_reservedSMEM_allocation_phase,(.L_0 - __nv_reservedSMEM_allocation_phase)
__nv_reservedSMEM_allocation_phase:
	.zero		1
.L_0:
	.zero		7
	.weak		__nv_reservedSMEM_devtool_atexit_pc
	.type		__nv_reservedSMEM_devtool_atexit_pc,@object
	.size		__nv_reservedSMEM_devtool_atexit_pc,(__nv_reservedSMEM_allocation_mask - __nv_reservedSMEM_devtool_atexit_pc)
__nv_reservedSMEM_devtool_atexit_pc:
	.zero		8
	.weak		__nv_reservedSMEM_allocation_mask
	.type		__nv_reservedSMEM_allocation_mask,@object
	.size		__nv_reservedSMEM_allocation_mask,(.L_2 - __nv_reservedSMEM_allocation_mask)
__nv_reservedSMEM_allocation_mask:
	.zero		4
.L_2:


//--------------------- .nv.constant0.kernel_cutlass_kernel_cudnngrouped_gemmgrouped_gemm_swiglugrouped_gemm_swiglu_quantBlockScaledContiguousGroupedGemmKernel_object_at__TiledMMA_ThrLayoutVMNK11110000_PermutationMNK____MMAAt_0 --------------------------
	.section	.nv.constant0.kernel_cutlass_kernel_cudnngrouped_gemmgrouped_gemm_swiglugrouped_gemm_swiglu_quantBlockScaledContiguousGroupedGemmKernel_object_at__TiledMMA_ThrLayoutVMNK11110000_PermutationMNK____MMAAt_0,"a",@progbits
	.sectionflags	@""
	.align	4
.nv.constant0.kernel_cutlass_kernel_cudnngrouped_gemmgrouped_gemm_swiglugrouped_gemm_swiglu_quantBlockScaledContiguousGroupedGemmKernel_object_at__TiledMMA_ThrLayoutVMNK11110000_PermutationMNK____MMAAt_0:
	.zero		1924


//--------------------- SYMBOLS --------------------------

	.type		.nv.reservedSmem.offset0,@object
	.size		.nv.reservedSmem.offset0,0x4
	.type		.nv.reservedSmem.cap,@object
	.size		.nv.reservedSmem.cap,0x4
